//
// Generated by NVIDIA NVVM Compiler
//
// Compiler Build ID: CL-36424714
// Cuda compilation tools, release 13.0, V13.0.88
// Based on NVVM 20.0.0
//

.version 9.0
.target sm_100
.address_size 64

	// .globl	_Z22ntt_kernel_bit_reversePmjj
.extern .shared .align 16 .b8 shared_data[];

.visible .entry _Z22ntt_kernel_bit_reversePmjj(
	.param .u64 .ptr .align 1 _Z22ntt_kernel_bit_reversePmjj_param_0,
	.param .u32 _Z22ntt_kernel_bit_reversePmjj_param_1,
	.param .u32 _Z22ntt_kernel_bit_reversePmjj_param_2
)
{
	.reg .pred 	%p<8>;
	.reg .b32 	%r<55>;
	.reg .b64 	%rd<9>;

	ld.param.u64 	%rd1, [_Z22ntt_kernel_bit_reversePmjj_param_0];
	ld.param.u32 	%r22, [_Z22ntt_kernel_bit_reversePmjj_param_1];
	ld.param.u32 	%r21, [_Z22ntt_kernel_bit_reversePmjj_param_2];
	mov.u32 	%r23, %ctaid.x;
	mov.u32 	%r24, %ntid.x;
	mov.u32 	%r25, %tid.x;
	mad.lo.s32 	%r1, %r23, %r24, %r25;
	setp.ge.u32 	%p1, %r1, %r22;
	@%p1 bra 	$L__BB0_10;
	setp.eq.s32 	%p2, %r21, 0;
	mov.b32 	%r54, 0;
	@%p2 bra 	$L__BB0_8;
	and.b32  	%r2, %r21, 3;
	setp.lt.u32 	%p3, %r21, 4;
	mov.b32 	%r54, 0;
	mov.u32 	%r49, %r1;
	@%p3 bra 	$L__BB0_5;
	and.b32  	%r30, %r21, -4;
	neg.s32 	%r45, %r30;
	mov.b32 	%r54, 0;
	mov.u32 	%r49, %r1;
$L__BB0_4:
	shl.b32 	%r31, %r49, 2;
	and.b32  	%r32, %r31, 4;
	shr.u32 	%r33, %r49, 2;
	shl.b32 	%r34, %r54, 3;
	or.b32  	%r35, %r34, %r32;
	and.b32  	%r36, %r49, 2;
	or.b32  	%r37, %r36, %r35;
	and.b32  	%r38, %r33, 1;
	or.b32  	%r39, %r38, %r37;
	shr.u32 	%r40, %r49, 3;
	shl.b32 	%r41, %r39, 1;
	and.b32  	%r42, %r40, 1;
	or.b32  	%r54, %r42, %r41;
	shr.u32 	%r49, %r49, 4;
	add.s32 	%r45, %r45, 4;
	setp.ne.s32 	%p4, %r45, 0;
	@%p4 bra 	$L__BB0_4;
$L__BB0_5:
	setp.eq.s32 	%p5, %r2, 0;
	@%p5 bra 	$L__BB0_8;
	neg.s32 	%r51, %r2;
$L__BB0_7:
	.pragma "nounroll";
	shl.b32 	%r43, %r54, 1;
	and.b32  	%r44, %r49, 1;
	or.b32  	%r54, %r44, %r43;
	shr.u32 	%r49, %r49, 1;
	add.s32 	%r51, %r51, 1;
	setp.ne.s32 	%p6, %r51, 0;
	@%p6 bra 	$L__BB0_7;
$L__BB0_8:
	setp.ge.u32 	%p7, %r1, %r54;
	@%p7 bra 	$L__BB0_10;
	cvta.to.global.u64 	%rd2, %rd1;
	mul.wide.u32 	%rd3, %r1, 8;
	add.s64 	%rd4, %rd2, %rd3;
	ld.global.u64 	%rd5, [%rd4];
	mul.wide.u32 	%rd6, %r54, 8;
	add.s64 	%rd7, %rd2, %rd6;
	ld.global.u64 	%rd8, [%rd7];
	st.global.u64 	[%rd4], %rd8;
	st.global.u64 	[%rd7], %rd5;
$L__BB0_10:
	ret;

}
	// .globl	_Z20ntt_kernel_butterflyPmjjPKm
.visible .entry _Z20ntt_kernel_butterflyPmjjPKm(
	.param .u64 .ptr .align 1 _Z20ntt_kernel_butterflyPmjjPKm_param_0,
	.param .u32 _Z20ntt_kernel_butterflyPmjjPKm_param_1,
	.param .u32 _Z20ntt_kernel_butterflyPmjjPKm_param_2,
	.param .u64 .ptr .align 1 _Z20ntt_kernel_butterflyPmjjPKm_param_3
)
{
	.reg .pred 	%p<5>;
	.reg .b32 	%r<18>;
	.reg .b64 	%rd<30>;

	ld.param.u64 	%rd1, [_Z20ntt_kernel_butterflyPmjjPKm_param_0];
	ld.param.u32 	%r3, [_Z20ntt_kernel_butterflyPmjjPKm_param_1];
	ld.param.u32 	%r2, [_Z20ntt_kernel_butterflyPmjjPKm_param_2];
	ld.param.u64 	%rd2, [_Z20ntt_kernel_butterflyPmjjPKm_param_3];
	mov.u32 	%r4, %ctaid.x;
	mov.u32 	%r5, %ntid.x;
	mov.u32 	%r6, %tid.x;
	mad.lo.s32 	%r1, %r4, %r5, %r6;
	shr.u32 	%r7, %r3, 1;
	setp.ge.u32 	%p1, %r1, %r7;
	@%p1 bra 	$L__BB1_2;
	cvta.to.global.u64 	%rd3, %rd2;
	cvta.to.global.u64 	%rd4, %rd1;
	mov.b32 	%r8, 1;
	shl.b32 	%r9, %r8, %r2;
	shr.u32 	%r10, %r9, 1;
	add.s32 	%r11, %r2, -1;
	shr.u32 	%r12, %r1, %r11;
	add.s32 	%r13, %r10, -1;
	and.b32  	%r14, %r13, %r1;
	shl.b32 	%r15, %r12, %r2;
	add.s32 	%r16, %r14, %r15;
	add.s32 	%r17, %r16, %r10;
	mul.wide.u32 	%rd5, %r14, 8;
	add.s64 	%rd6, %rd3, %rd5;
	ld.global.u64 	%rd7, [%rd6];
	mul.wide.u32 	%rd8, %r16, 8;
	add.s64 	%rd9, %rd4, %rd8;
	ld.global.u64 	%rd10, [%rd9];
	mul.wide.u32 	%rd11, %r17, 8;
	add.s64 	%rd12, %rd4, %rd11;
	ld.global.u64 	%rd13, [%rd12];
	mul.lo.s64 	%rd14, %rd13, %rd7;
	mul.hi.u64 	%rd15, %rd14, 1229782928473866755;
	sub.s64 	%rd16, %rd14, %rd15;
	shr.u64 	%rd17, %rd16, 1;
	add.s64 	%rd18, %rd17, %rd15;
	shr.u64 	%rd19, %rd18, 30;
	mul.lo.s64 	%rd20, %rd19, 2013265921;
	sub.s64 	%rd21, %rd14, %rd20;
	add.s64 	%rd22, %rd21, %rd10;
	setp.gt.u64 	%p2, %rd22, 2013265920;
	add.s64 	%rd23, %rd22, -2013265921;
	selp.b64 	%rd24, %rd23, %rd22, %p2;
	setp.gt.u64 	%p3, %rd24, 2013265920;
	add.s64 	%rd25, %rd24, -2013265921;
	selp.b64 	%rd26, %rd25, %rd24, %p3;
	st.global.u64 	[%rd9], %rd26;
	setp.lt.u64 	%p4, %rd10, %rd21;
	add.s64 	%rd27, %rd10, 2013265921;
	selp.b64 	%rd28, %rd27, %rd10, %p4;
	sub.s64 	%rd29, %rd28, %rd21;
	st.global.u64 	[%rd12], %rd29;
$L__BB1_2:
	ret;

}
	// .globl	_Z27ntt_kernel_butterfly_sharedPmjjPKm
.visible .entry _Z27ntt_kernel_butterfly_sharedPmjjPKm(
	.param .u64 .ptr .align 1 _Z27ntt_kernel_butterfly_sharedPmjjPKm_param_0,
	.param .u32 _Z27ntt_kernel_butterfly_sharedPmjjPKm_param_1,
	.param .u32 _Z27ntt_kernel_butterfly_sharedPmjjPKm_param_2,
	.param .u64 .ptr .align 1 _Z27ntt_kernel_butterfly_sharedPmjjPKm_param_3
)
{
	.reg .pred 	%p<11>;
	.reg .b32 	%r<20>;
	.reg .b64 	%rd<34>;

	ld.param.u64 	%rd5, [_Z27ntt_kernel_butterfly_sharedPmjjPKm_param_0];
	ld.param.u32 	%r8, [_Z27ntt_kernel_butterfly_sharedPmjjPKm_param_1];
	ld.param.u32 	%r9, [_Z27ntt_kernel_butterfly_sharedPmjjPKm_param_2];
	ld.param.u64 	%rd4, [_Z27ntt_kernel_butterfly_sharedPmjjPKm_param_3];
	cvta.to.global.u64 	%rd1, %rd5;
	mov.b32 	%r10, 1;
	shl.b32 	%r11, %r10, %r9;
	shr.u32 	%r1, %r11, 1;
	mov.u32 	%r2, %tid.x;
	mov.u32 	%r12, %ctaid.x;
	mov.u32 	%r3, %ntid.x;
	mul.lo.s32 	%r13, %r3, %r12;
	shl.b32 	%r14, %r13, 1;
	add.s32 	%r4, %r14, %r2;
	setp.ge.u32 	%p1, %r4, %r8;
	mul.wide.u32 	%rd6, %r4, 8;
	add.s64 	%rd2, %rd1, %rd6;
	shl.b32 	%r15, %r2, 3;
	mov.u32 	%r16, shared_data;
	add.s32 	%r5, %r16, %r15;
	@%p1 bra 	$L__BB2_2;
	ld.global.u64 	%rd7, [%rd2];
	st.shared.u64 	[%r5], %rd7;
$L__BB2_2:
	add.s32 	%r6, %r4, %r3;
	setp.ge.u32 	%p2, %r6, %r8;
	mul.wide.u32 	%rd8, %r6, 8;
	add.s64 	%rd3, %rd1, %rd8;
	shl.b32 	%r17, %r3, 3;
	add.s32 	%r7, %r5, %r17;
	@%p2 bra 	$L__BB2_4;
	ld.global.u64 	%rd9, [%rd3];
	st.shared.u64 	[%r7], %rd9;
$L__BB2_4:
	setp.ge.u32 	%p3, %r4, %r8;
	bar.sync 	0;
	setp.ge.u32 	%p4, %r2, %r1;
	or.pred  	%p5, %p3, %p4;
	@%p5 bra 	$L__BB2_6;
	cvta.to.global.u64 	%rd10, %rd4;
	mul.wide.u32 	%rd11, %r2, 8;
	add.s64 	%rd12, %rd10, %rd11;
	ld.global.u64 	%rd13, [%rd12];
	ld.shared.u64 	%rd14, [%r5];
	shl.b32 	%r18, %r1, 3;
	add.s32 	%r19, %r5, %r18;
	ld.shared.u64 	%rd15, [%r19];
	mul.lo.s64 	%rd16, %rd15, %rd13;
	mul.hi.u64 	%rd17, %rd16, 1229782928473866755;
	sub.s64 	%rd18, %rd16, %rd17;
	shr.u64 	%rd19, %rd18, 1;
	add.s64 	%rd20, %rd19, %rd17;
	shr.u64 	%rd21, %rd20, 30;
	mul.lo.s64 	%rd22, %rd21, 2013265921;
	sub.s64 	%rd23, %rd16, %rd22;
	add.s64 	%rd24, %rd23, %rd14;
	setp.gt.u64 	%p6, %rd24, 2013265920;
	add.s64 	%rd25, %rd24, -2013265921;
	selp.b64 	%rd26, %rd25, %rd24, %p6;
	setp.gt.u64 	%p7, %rd26, 2013265920;
	add.s64 	%rd27, %rd26, -2013265921;
	selp.b64 	%rd28, %rd27, %rd26, %p7;
	st.shared.u64 	[%r5], %rd28;
	setp.lt.u64 	%p8, %rd14, %rd23;
	add.s64 	%rd29, %rd14, 2013265921;
	selp.b64 	%rd30, %rd29, %rd14, %p8;
	sub.s64 	%rd31, %rd30, %rd23;
	st.shared.u64 	[%r19], %rd31;
$L__BB2_6:
	setp.ge.u32 	%p9, %r4, %r8;
	bar.sync 	0;
	@%p9 bra 	$L__BB2_8;
	ld.shared.u64 	%rd32, [%r5];
	st.global.u64 	[%rd2], %rd32;
$L__BB2_8:
	setp.ge.u32 	%p10, %r6, %r8;
	@%p10 bra 	$L__BB2_10;
	ld.shared.u64 	%rd33, [%r7];
	st.global.u64 	[%rd3], %rd33;
$L__BB2_10:
	ret;

}
	// .globl	_Z14scale_by_inv_nPmjm
.visible .entry _Z14scale_by_inv_nPmjm(
	.param .u64 .ptr .align 1 _Z14scale_by_inv_nPmjm_param_0,
	.param .u32 _Z14scale_by_inv_nPmjm_param_1,
	.param .u64 _Z14scale_by_inv_nPmjm_param_2
)
{
	.reg .pred 	%p<2>;
	.reg .b32 	%r<6>;
	.reg .b64 	%rd<15>;

	ld.param.u64 	%rd1, [_Z14scale_by_inv_nPmjm_param_0];
	ld.param.u32 	%r2, [_Z14scale_by_inv_nPmjm_param_1];
	ld.param.u64 	%rd2, [_Z14scale_by_inv_nPmjm_param_2];
	mov.u32 	%r3, %ctaid.x;
	mov.u32 	%r4, %ntid.x;
	mov.u32 	%r5, %tid.x;
	mad.lo.s32 	%r1, %r3, %r4, %r5;
	setp.ge.u32 	%p1, %r1, %r2;
	@%p1 bra 	$L__BB3_2;
	cvta.to.global.u64 	%rd3, %rd1;
	mul.wide.u32 	%rd4, %r1, 8;
	add.s64 	%rd5, %rd3, %rd4;
	ld.global.u64 	%rd6, [%rd5];
	mul.lo.s64 	%rd7, %rd6, %rd2;
	mul.hi.u64 	%rd8, %rd7, 1229782928473866755;
	sub.s64 	%rd9, %rd7, %rd8;
	shr.u64 	%rd10, %rd9, 1;
	add.s64 	%rd11, %rd10, %rd8;
	shr.u64 	%rd12, %rd11, 30;
	mul.lo.s64 	%rd13, %rd12, 2013265921;
	sub.s64 	%rd14, %rd7, %rd13;
	st.global.u64 	[%rd5], %rd14;
$L__BB3_2:
	ret;

}
	// .globl	_Z26precompute_twiddles_kernelPmjm
.visible .entry _Z26precompute_twiddles_kernelPmjm(
	.param .u64 .ptr .align 1 _Z26precompute_twiddles_kernelPmjm_param_0,
	.param .u32 _Z26precompute_twiddles_kernelPmjm_param_1,
	.param .u64 _Z26precompute_twiddles_kernelPmjm_param_2
)
{
	.reg .pred 	%p<7>;
	.reg .b32 	%r<16>;
	.reg .b64 	%rd<60>;

	ld.param.u64 	%rd10, [_Z26precompute_twiddles_kernelPmjm_param_0];
	ld.param.u32 	%r9, [_Z26precompute_twiddles_kernelPmjm_param_1];
	ld.param.u64 	%rd9, [_Z26precompute_twiddles_kernelPmjm_param_2];
	cvta.to.global.u64 	%rd1, %rd10;
	mov.u32 	%r10, %ctaid.x;
	mov.u32 	%r11, %ntid.x;
	mov.u32 	%r12, %tid.x;
	mad.lo.s32 	%r1, %r10, %r11, %r12;
	setp.ge.u32 	%p1, %r1, %r9;
	@%p1 bra 	$L__BB4_9;
	setp.eq.s32 	%p2, %r1, 0;
	@%p2 bra 	$L__BB4_10;
	and.b32  	%r2, %r1, 3;
	setp.lt.u32 	%p3, %r1, 4;
	mov.b64 	%rd59, 1;
	@%p3 bra 	$L__BB4_5;
	and.b32  	%r13, %r1, -4;
	neg.s32 	%r14, %r13;
	mov.b64 	%rd59, 1;
$L__BB4_4:
	mul.lo.s64 	%rd14, %rd59, %rd9;
	mul.hi.u64 	%rd15, %rd14, 1229782928473866755;
	sub.s64 	%rd16, %rd14, %rd15;
	shr.u64 	%rd17, %rd16, 1;
	add.s64 	%rd18, %rd17, %rd15;
	shr.u64 	%rd19, %rd18, 30;
	mul.lo.s64 	%rd20, %rd19, 2013265921;
	sub.s64 	%rd21, %rd14, %rd20;
	mul.lo.s64 	%rd22, %rd21, %rd9;
	mul.hi.u64 	%rd23, %rd22, 1229782928473866755;
	sub.s64 	%rd24, %rd22, %rd23;
	shr.u64 	%rd25, %rd24, 1;
	add.s64 	%rd26, %rd25, %rd23;
	shr.u64 	%rd27, %rd26, 30;
	mul.lo.s64 	%rd28, %rd27, 2013265921;
	sub.s64 	%rd29, %rd22, %rd28;
	mul.lo.s64 	%rd30, %rd29, %rd9;
	mul.hi.u64 	%rd31, %rd30, 1229782928473866755;
	sub.s64 	%rd32, %rd30, %rd31;
	shr.u64 	%rd33, %rd32, 1;
	add.s64 	%rd34, %rd33, %rd31;
	shr.u64 	%rd35, %rd34, 30;
	mul.lo.s64 	%rd36, %rd35, 2013265921;
	sub.s64 	%rd37, %rd30, %rd36;
	mul.lo.s64 	%rd38, %rd37, %rd9;
	mul.hi.u64 	%rd39, %rd38, 1229782928473866755;
	sub.s64 	%rd40, %rd38, %rd39;
	shr.u64 	%rd41, %rd40, 1;
	add.s64 	%rd42, %rd41, %rd39;
	shr.u64 	%rd43, %rd42, 30;
	mul.lo.s64 	%rd44, %rd43, 2013265921;
	sub.s64 	%rd59, %rd38, %rd44;
	add.s32 	%r14, %r14, 4;
	setp.ne.s32 	%p4, %r14, 0;
	@%p4 bra 	$L__BB4_4;
$L__BB4_5:
	setp.eq.s32 	%p5, %r2, 0;
	@%p5 bra 	$L__BB4_8;
	neg.s32 	%r15, %r2;
$L__BB4_7:
	.pragma "nounroll";
	mul.lo.s64 	%rd45, %rd59, %rd9;
	mul.hi.u64 	%rd46, %rd45, 1229782928473866755;
	sub.s64 	%rd47, %rd45, %rd46;
	shr.u64 	%rd48, %rd47, 1;
	add.s64 	%rd49, %rd48, %rd46;
	shr.u64 	%rd50, %rd49, 30;
	mul.lo.s64 	%rd51, %rd50, 2013265921;
	sub.s64 	%rd59, %rd45, %rd51;
	add.s32 	%r15, %r15, 1;
	setp.ne.s32 	%p6, %r15, 0;
	@%p6 bra 	$L__BB4_7;
$L__BB4_8:
	mul.wide.u32 	%rd52, %r1, 8;
	add.s64 	%rd53, %rd1, %rd52;
	st.global.u64 	[%rd53], %rd59;
$L__BB4_9:
	ret;
$L__BB4_10:
	mov.b64 	%rd54, 1;
	st.global.u64 	[%rd1], %rd54;
	bra.uni 	$L__BB4_9;

}
	// .globl	ntt_batched_bit_reverse
.visible .entry ntt_batched_bit_reverse(
	.param .u64 .ptr .align 1 ntt_batched_bit_reverse_param_0,
	.param .u32 ntt_batched_bit_reverse_param_1,
	.param .u32 ntt_batched_bit_reverse_param_2,
	.param .u32 ntt_batched_bit_reverse_param_3,
	.param .u32 ntt_batched_bit_reverse_param_4
)
{
	.reg .pred 	%p<8>;
	.reg .b32 	%r<62>;
	.reg .b64 	%rd<11>;

	ld.param.u64 	%rd1, [ntt_batched_bit_reverse_param_0];
	ld.param.u32 	%r26, [ntt_batched_bit_reverse_param_1];
	ld.param.u32 	%r23, [ntt_batched_bit_reverse_param_2];
	ld.param.u32 	%r24, [ntt_batched_bit_reverse_param_3];
	ld.param.u32 	%r25, [ntt_batched_bit_reverse_param_4];
	mov.u32 	%r27, %ctaid.x;
	mov.u32 	%r28, %ntid.x;
	mov.u32 	%r29, %tid.x;
	mad.lo.s32 	%r1, %r27, %r28, %r29;
	mul.lo.s32 	%r30, %r23, %r26;
	setp.ge.u32 	%p1, %r1, %r30;
	@%p1 bra 	$L__BB5_10;
	div.u32 	%r2, %r1, %r23;
	mul.lo.s32 	%r32, %r2, %r23;
	sub.s32 	%r3, %r1, %r32;
	setp.eq.s32 	%p2, %r25, 0;
	mov.b32 	%r61, 0;
	@%p2 bra 	$L__BB5_8;
	and.b32  	%r4, %r25, 3;
	setp.lt.u32 	%p3, %r25, 4;
	mov.b32 	%r61, 0;
	mov.u32 	%r56, %r3;
	@%p3 bra 	$L__BB5_5;
	and.b32  	%r36, %r25, -4;
	neg.s32 	%r52, %r36;
	mov.b32 	%r61, 0;
	mov.u32 	%r56, %r3;
$L__BB5_4:
	shl.b32 	%r37, %r56, 2;
	and.b32  	%r38, %r37, 4;
	shr.u32 	%r39, %r56, 2;
	shl.b32 	%r40, %r61, 3;
	or.b32  	%r41, %r40, %r38;
	and.b32  	%r42, %r56, 2;
	or.b32  	%r43, %r42, %r41;
	and.b32  	%r44, %r39, 1;
	or.b32  	%r45, %r44, %r43;
	shr.u32 	%r46, %r56, 3;
	shl.b32 	%r47, %r45, 1;
	and.b32  	%r48, %r46, 1;
	or.b32  	%r61, %r48, %r47;
	shr.u32 	%r56, %r56, 4;
	add.s32 	%r52, %r52, 4;
	setp.ne.s32 	%p4, %r52, 0;
	@%p4 bra 	$L__BB5_4;
$L__BB5_5:
	setp.eq.s32 	%p5, %r4, 0;
	@%p5 bra 	$L__BB5_8;
	neg.s32 	%r58, %r4;
$L__BB5_7:
	.pragma "nounroll";
	shl.b32 	%r49, %r61, 1;
	and.b32  	%r50, %r56, 1;
	or.b32  	%r61, %r50, %r49;
	shr.u32 	%r56, %r56, 1;
	add.s32 	%r58, %r58, 1;
	setp.ne.s32 	%p6, %r58, 0;
	@%p6 bra 	$L__BB5_7;
$L__BB5_8:
	setp.ge.u32 	%p7, %r3, %r61;
	@%p7 bra 	$L__BB5_10;
	mul.lo.s32 	%r51, %r2, %r24;
	cvta.to.global.u64 	%rd2, %rd1;
	mul.wide.u32 	%rd3, %r51, 8;
	add.s64 	%rd4, %rd2, %rd3;
	mul.wide.u32 	%rd5, %r3, 8;
	add.s64 	%rd6, %rd4, %rd5;
	ld.global.u64 	%rd7, [%rd6];
	mul.wide.u32 	%rd8, %r61, 8;
	add.s64 	%rd9, %rd4, %rd8;
	ld.global.u64 	%rd10, [%rd9];
	st.global.u64 	[%rd6], %rd10;
	st.global.u64 	[%rd9], %rd7;
$L__BB5_10:
	ret;

}
	// .globl	ntt_batched_butterfly
.visible .entry ntt_batched_butterfly(
	.param .u64 .ptr .align 1 ntt_batched_butterfly_param_0,
	.param .u32 ntt_batched_butterfly_param_1,
	.param .u32 ntt_batched_butterfly_param_2,
	.param .u32 ntt_batched_butterfly_param_3,
	.param .u32 ntt_batched_butterfly_param_4,
	.param .u64 .ptr .align 1 ntt_batched_butterfly_param_5
)
{
	.reg .pred 	%p<5>;
	.reg .b32 	%r<25>;
	.reg .b64 	%rd<32>;

	ld.param.u64 	%rd1, [ntt_batched_butterfly_param_0];
	ld.param.u32 	%r5, [ntt_batched_butterfly_param_1];
	ld.param.u32 	%r6, [ntt_batched_butterfly_param_2];
	ld.param.u32 	%r3, [ntt_batched_butterfly_param_3];
	ld.param.u32 	%r4, [ntt_batched_butterfly_param_4];
	ld.param.u64 	%rd2, [ntt_batched_butterfly_param_5];
	mov.u32 	%r7, %ctaid.x;
	mov.u32 	%r8, %ntid.x;
	mov.u32 	%r9, %tid.x;
	mad.lo.s32 	%r1, %r7, %r8, %r9;
	shr.u32 	%r2, %r6, 1;
	mul.lo.s32 	%r10, %r2, %r5;
	setp.ge.u32 	%p1, %r1, %r10;
	@%p1 bra 	$L__BB6_2;
	cvta.to.global.u64 	%rd3, %rd2;
	cvta.to.global.u64 	%rd4, %rd1;
	div.u32 	%r11, %r1, %r2;
	mul.lo.s32 	%r12, %r11, %r2;
	sub.s32 	%r13, %r1, %r12;
	mov.b32 	%r14, 1;
	shl.b32 	%r15, %r14, %r4;
	shr.u32 	%r16, %r15, 1;
	add.s32 	%r17, %r4, -1;
	shr.u32 	%r18, %r13, %r17;
	add.s32 	%r19, %r16, -1;
	and.b32  	%r20, %r13, %r19;
	shl.b32 	%r21, %r18, %r4;
	add.s32 	%r22, %r21, %r20;
	add.s32 	%r23, %r22, %r16;
	mul.lo.s32 	%r24, %r11, %r3;
	mul.wide.u32 	%rd5, %r24, 8;
	add.s64 	%rd6, %rd4, %rd5;
	mul.wide.u32 	%rd7, %r20, 8;
	add.s64 	%rd8, %rd3, %rd7;
	ld.global.u64 	%rd9, [%rd8];
	mul.wide.u32 	%rd10, %r22, 8;
	add.s64 	%rd11, %rd6, %rd10;
	ld.global.u64 	%rd12, [%rd11];
	mul.wide.u32 	%rd13, %r23, 8;
	add.s64 	%rd14, %rd6, %rd13;
	ld.global.u64 	%rd15, [%rd14];
	mul.lo.s64 	%rd16, %rd15, %rd9;
	mul.hi.u64 	%rd17, %rd16, 1229782928473866755;
	sub.s64 	%rd18, %rd16, %rd17;
	shr.u64 	%rd19, %rd18, 1;
	add.s64 	%rd20, %rd19, %rd17;
	shr.u64 	%rd21, %rd20, 30;
	mul.lo.s64 	%rd22, %rd21, 2013265921;
	sub.s64 	%rd23, %rd16, %rd22;
	add.s64 	%rd24, %rd23, %rd12;
	setp.gt.u64 	%p2, %rd24, 2013265920;
	add.s64 	%rd25, %rd24, -2013265921;
	selp.b64 	%rd26, %rd25, %rd24, %p2;
	setp.gt.u64 	%p3, %rd26, 2013265920;
	add.s64 	%rd27, %rd26, -2013265921;
	selp.b64 	%rd28, %rd27, %rd26, %p3;
	st.global.u64 	[%rd11], %rd28;
	setp.lt.u64 	%p4, %rd12, %rd23;
	add.s64 	%rd29, %rd12, 2013265921;
	selp.b64 	%rd30, %rd29, %rd12, %p4;
	sub.s64 	%rd31, %rd30, %rd23;
	st.global.u64 	[%rd14], %rd31;
$L__BB6_2:
	ret;

}
	// .globl	ntt_batched_scale
.visible .entry ntt_batched_scale(
	.param .u64 .ptr .align 1 ntt_batched_scale_param_0,
	.param .u32 ntt_batched_scale_param_1,
	.param .u32 ntt_batched_scale_param_2,
	.param .u32 ntt_batched_scale_param_3,
	.param .u64 ntt_batched_scale_param_4
)
{
	.reg .pred 	%p<2>;
	.reg .b32 	%r<13>;
	.reg .b64 	%rd<18>;

	ld.param.u64 	%rd1, [ntt_batched_scale_param_0];
	ld.param.u32 	%r4, [ntt_batched_scale_param_1];
	ld.param.u32 	%r2, [ntt_batched_scale_param_2];
	ld.param.u32 	%r3, [ntt_batched_scale_param_3];
	ld.param.u64 	%rd2, [ntt_batched_scale_param_4];
	mov.u32 	%r5, %ctaid.x;
	mov.u32 	%r6, %ntid.x;
	mov.u32 	%r7, %tid.x;
	mad.lo.s32 	%r1, %r5, %r6, %r7;
	mul.lo.s32 	%r8, %r2, %r4;
	setp.ge.u32 	%p1, %r1, %r8;
	@%p1 bra 	$L__BB7_2;
	cvta.to.global.u64 	%rd3, %rd1;
	div.u32 	%r9, %r1, %r2;
	mul.lo.s32 	%r10, %r9, %r2;
	sub.s32 	%r11, %r1, %r10;
	mul.lo.s32 	%r12, %r9, %r3;
	cvt.u64.u32 	%rd4, %r12;
	cvt.u64.u32 	%rd5, %r11;
	add.s64 	%rd6, %rd4, %rd5;
	shl.b64 	%rd7, %rd6, 3;
	add.s64 	%rd8, %rd3, %rd7;
	ld.global.u64 	%rd9, [%rd8];
	mul.lo.s64 	%rd10, %rd9, %rd2;
	mul.hi.u64 	%rd11, %rd10, 1229782928473866755;
	sub.s64 	%rd12, %rd10, %rd11;
	shr.u64 	%rd13, %rd12, 1;
	add.s64 	%rd14, %rd13, %rd11;
	shr.u64 	%rd15, %rd14, 30;
	mul.lo.s64 	%rd16, %rd15, 2013265921;
	sub.s64 	%rd17, %rd10, %rd16;
	st.global.u64 	[%rd8], %rd17;
$L__BB7_2:
	ret;

}
	// .globl	gpu_pad_batched
.visible .entry gpu_pad_batched(
	.param .u64 .ptr .align 1 gpu_pad_batched_param_0,
	.param .u64 .ptr .align 1 gpu_pad_batched_param_1,
	.param .u32 gpu_pad_batched_param_2,
	.param .u32 gpu_pad_batched_param_3,
	.param .u32 gpu_pad_batched_param_4
)
{
	.reg .pred 	%p<3>;
	.reg .b32 	%r<12>;
	.reg .b64 	%rd<13>;

	ld.param.u64 	%rd2, [gpu_pad_batched_param_0];
	ld.param.u64 	%rd3, [gpu_pad_batched_param_1];
	ld.param.u32 	%r5, [gpu_pad_batched_param_2];
	ld.param.u32 	%r3, [gpu_pad_batched_param_3];
	ld.param.u32 	%r4, [gpu_pad_batched_param_4];
	cvta.to.global.u64 	%rd1, %rd3;
	mov.u32 	%r6, %ctaid.x;
	mov.u32 	%r7, %ntid.x;
	mov.u32 	%r8, %tid.x;
	mad.lo.s32 	%r1, %r6, %r7, %r8;
	mul.lo.s32 	%r9, %r4, %r5;
	setp.ge.u32 	%p1, %r1, %r9;
	@%p1 bra 	$L__BB8_4;
	rem.u32 	%r2, %r1, %r4;
	setp.ge.u32 	%p2, %r2, %r3;
	@%p2 bra 	$L__BB8_3;
	div.u32 	%r10, %r1, %r4;
	mad.lo.s32 	%r11, %r10, %r3, %r2;
	cvta.to.global.u64 	%rd7, %rd2;
	mul.wide.u32 	%rd8, %r11, 8;
	add.s64 	%rd9, %rd7, %rd8;
	ld.global.u64 	%rd10, [%rd9];
	mul.wide.u32 	%rd11, %r1, 8;
	add.s64 	%rd12, %rd1, %rd11;
	st.global.u64 	[%rd12], %rd10;
	bra.uni 	$L__BB8_4;
$L__BB8_3:
	mul.wide.u32 	%rd4, %r1, 8;
	add.s64 	%rd5, %rd1, %rd4;
	mov.b64 	%rd6, 0;
	st.global.u64 	[%rd5], %rd6;
$L__BB8_4:
	ret;

}


// ===== COMPILED SASS (sm_100) =====

	.target	sm_100

	.elftype	@"ET_EXEC"


//--------------------- .note.nv.tkinfo           --------------------------
	.section	.note.nv.tkinfo,"",@"SHT_NOTE"
	.sectionflags	@"SHF_NOTE_NV_TKINFO"
	.tkinfo
        /*0018*/ 	.word	0x00000002
        /*0030*/ 	.string	""
        /*0030*/ 	.string	"ptxas"
        /*0030*/ 	.string	"Cuda compilation tools, release 13.0, V13.0.88"
        /*0030*/ 	.string	"Build cuda_13.0.r13.0/compiler.36424714_0"
        /*0030*/ 	.string	"-arch sm_100 -m 64 "



//--------------------- .note.nv.cuinfo           --------------------------
	.section	.note.nv.cuinfo,"",@"SHT_NOTE"
	.sectionflags	@"SHF_NOTE_NV_CUINFO"
        /*0018*/ 	.short	0x0002
        /*001a*/ 	.short	0x0064
        /*001c*/ 	.short	0x0082
	.zero		2


//--------------------- .nv.info                  --------------------------
	.section	.nv.info,"",@"SHT_CUDA_INFO"
	.align	4


	//----- nvinfo : EIATTR_REGCOUNT
	.align		4
        /*0000*/ 	.byte	0x04, 0x2f
        /*0002*/ 	.short	(.L_1 - .L_0)
	.align		4
.L_0:
        /*0004*/ 	.word	index@(_Z22ntt_kernel_bit_reversePmjj)
        /*0008*/ 	.word	0x0000000c


	//----- nvinfo : EIATTR_FRAME_SIZE
	.align		4
.L_1:
        /*000c*/ 	.byte	0x04, 0x11
        /*000e*/ 	.short	(.L_3 - .L_2)
	.align		4
.L_2:
        /*0010*/ 	.word	index@(_Z22ntt_kernel_bit_reversePmjj)
        /*0014*/ 	.word	0x00000000


	//----- nvinfo : EIATTR_REGCOUNT
	.align		4
.L_3:
        /*0018*/ 	.byte	0x04, 0x2f
        /*001a*/ 	.short	(.L_5 - .L_4)
	.align		4
.L_4:
        /*001c*/ 	.word	index@(_Z20ntt_kernel_butterflyPmjjPKm)
        /*0020*/ 	.word	0x00000012


	//----- nvinfo : EIATTR_FRAME_SIZE
	.align		4
.L_5:
        /*0024*/ 	.byte	0x04, 0x11
        /*0026*/ 	.short	(.L_7 - .L_6)
	.align		4
.L_6:
        /*0028*/ 	.word	index@(_Z20ntt_kernel_butterflyPmjjPKm)
        /*002c*/ 	.word	0x00000000


	//----- nvinfo : EIATTR_REGCOUNT
	.align		4
.L_7:
        /*0030*/ 	.byte	0x04, 0x2f
        /*0032*/ 	.short	(.L_9 - .L_8)
	.align		4
.L_8:
        /*0034*/ 	.word	index@(_Z27ntt_kernel_butterfly_sharedPmjjPKm)
        /*0038*/ 	.word	0x00000014


	//----- nvinfo : EIATTR_FRAME_SIZE
	.align		4
.L_9:
        /*003c*/ 	.byte	0x04, 0x11
        /*003e*/ 	.short	(.L_11 - .L_10)
	.align		4
.L_10:
        /*0040*/ 	.word	index@(_Z27ntt_kernel_butterfly_sharedPmjjPKm)
        /*0044*/ 	.word	0x00000000


	//----- nvinfo : EIATTR_REGCOUNT
	.align		4
.L_11:
        /*0048*/ 	.byte	0x04, 0x2f
        /*004a*/ 	.short	(.L_13 - .L_12)
	.align		4
.L_12:
        /*004c*/ 	.word	index@(_Z14scale_by_inv_nPmjm)
        /*0050*/ 	.word	0x0000000e


	//----- nvinfo : EIATTR_FRAME_SIZE
	.align		4
.L_13:
        /*0054*/ 	.byte	0x04, 0x11
        /*0056*/ 	.short	(.L_15 - .L_14)
	.align		4
.L_14:
        /*0058*/ 	.word	index@(_Z14scale_by_inv_nPmjm)
        /*005c*/ 	.word	0x00000000


	//----- nvinfo : EIATTR_REGCOUNT
	.align		4
.L_15:
        /*0060*/ 	.byte	0x04, 0x2f
        /*0062*/ 	.short	(.L_17 - .L_16)
	.align		4
.L_16:
        /*0064*/ 	.word	index@(_Z26precompute_twiddles_kernelPmjm)
        /*0068*/ 	.word	0x00000010


	//----- nvinfo : EIATTR_FRAME_SIZE
	.align		4
.L_17:
        /*006c*/ 	.byte	0x04, 0x11
        /*006e*/ 	.short	(.L_19 - .L_18)
	.align		4
.L_18:
        /*0070*/ 	.word	index@(_Z26precompute_twiddles_kernelPmjm)
        /*0074*/ 	.word	0x00000000


	//----- nvinfo : EIATTR_REGCOUNT
	.align		4
.L_19:
        /*0078*/ 	.byte	0x04, 0x2f
        /*007a*/ 	.short	(.L_21 - .L_20)
	.align		4
.L_20:
        /*007c*/ 	.word	index@(ntt_batched_bit_reverse)
        /*0080*/ 	.word	0x0000000c


	//----- nvinfo : EIATTR_FRAME_SIZE
	.align		4
.L_21:
        /*0084*/ 	.byte	0x04, 0x11
        /*0086*/ 	.short	(.L_23 - .L_22)
	.align		4
.L_22:
        /*0088*/ 	.word	index@(ntt_batched_bit_reverse)
        /*008c*/ 	.word	0x00000000


	//----- nvinfo : EIATTR_REGCOUNT
	.align		4
.L_23:
        /*0090*/ 	.byte	0x04, 0x2f
        /*0092*/ 	.short	(.L_25 - .L_24)
	.align		4
.L_24:
        /*0094*/ 	.word	index@(ntt_batched_butterfly)
        /*0098*/ 	.word	0x00000012


	//----- nvinfo : EIATTR_FRAME_SIZE
	.align		4
.L_25:
        /*009c*/ 	.byte	0x04, 0x11
        /*009e*/ 	.short	(.L_27 - .L_26)
	.align		4
.L_26:
        /*00a0*/ 	.word	index@(ntt_batched_butterfly)
        /*00a4*/ 	.word	0x00000000


	//----- nvinfo : EIATTR_REGCOUNT
	.align		4
.L_27:
        /*00a8*/ 	.byte	0x04, 0x2f
        /*00aa*/ 	.short	(.L_29 - .L_28)
	.align		4
.L_28:
        /*00ac*/ 	.word	index@(ntt_batched_scale)
        /*00b0*/ 	.word	0x0000000e


	//----- nvinfo : EIATTR_FRAME_SIZE
	.align		4
.L_29:
        /*00b4*/ 	.byte	0x04, 0x11
        /*00b6*/ 	.short	(.L_31 - .L_30)
	.align		4
.L_30:
        /*00b8*/ 	.word	index@(ntt_batched_scale)
        /*00bc*/ 	.word	0x00000000


	//----- nvinfo : EIATTR_REGCOUNT
	.align		4
.L_31:
        /*00c0*/ 	.byte	0x04, 0x2f
        /*00c2*/ 	.short	(.L_33 - .L_32)
	.align		4
.L_32:
        /*00c4*/ 	.word	index@(gpu_pad_batched)
        /*00c8*/ 	.word	0x0000000a


	//----- nvinfo : EIATTR_FRAME_SIZE
	.align		4
.L_33:
        /*00cc*/ 	.byte	0x04, 0x11
        /*00ce*/ 	.short	(.L_35 - .L_34)
	.align		4
.L_34:
        /*00d0*/ 	.word	index@(gpu_pad_batched)
        /*00d4*/ 	.word	0x00000000


	//----- nvinfo : EIATTR_MIN_STACK_SIZE
	.align		4
.L_35:
        /*00d8*/ 	.byte	0x04, 0x12
        /*00da*/ 	.short	(.L_37 - .L_36)
	.align		4
.L_36:
        /*00dc*/ 	.word	index@(gpu_pad_batched)
        /*00e0*/ 	.word	0x00000000


	//----- nvinfo : EIATTR_MIN_STACK_SIZE
	.align		4
.L_37:
        /*00e4*/ 	.byte	0x04, 0x12
        /*00e6*/ 	.short	(.L_39 - .L_38)
	.align		4
.L_38:
        /*00e8*/ 	.word	index@(ntt_batched_scale)
        /*00ec*/ 	.word	0x00000000


	//----- nvinfo : EIATTR_MIN_STACK_SIZE
	.align		4
.L_39:
        /*00f0*/ 	.byte	0x04, 0x12
        /*00f2*/ 	.short	(.L_41 - .L_40)
	.align		4
.L_40:
        /*00f4*/ 	.word	index@(ntt_batched_butterfly)
        /*00f8*/ 	.word	0x00000000


	//----- nvinfo : EIATTR_MIN_STACK_SIZE
	.align		4
.L_41:
        /*00fc*/ 	.byte	0x04, 0x12
        /*00fe*/ 	.short	(.L_43 - .L_42)
	.align		4
.L_42:
        /*0100*/ 	.word	index@(ntt_batched_bit_reverse)
        /*0104*/ 	.word	0x00000000


	//----- nvinfo : EIATTR_MIN_STACK_SIZE
	.align		4
.L_43:
        /*0108*/ 	.byte	0x04, 0x12
        /*010a*/ 	.short	(.L_45 - .L_44)
	.align		4
.L_44:
        /*010c*/ 	.word	index@(_Z26precompute_twiddles_kernelPmjm)
        /*0110*/ 	.word	0x00000000


	//----- nvinfo : EIATTR_MIN_STACK_SIZE
	.align		4
.L_45:
        /*0114*/ 	.byte	0x04, 0x12
        /*0116*/ 	.short	(.L_47 - .L_46)
	.align		4
.L_46:
        /*0118*/ 	.word	index@(_Z14scale_by_inv_nPmjm)
        /*011c*/ 	.word	0x00000000


	//----- nvinfo : EIATTR_MIN_STACK_SIZE
	.align		4
.L_47:
        /*0120*/ 	.byte	0x04, 0x12
        /*0122*/ 	.short	(.L_49 - .L_48)
	.align		4
.L_48:
        /*0124*/ 	.word	index@(_Z27ntt_kernel_butterfly_sharedPmjjPKm)
        /*0128*/ 	.word	0x00000000


	//----- nvinfo : EIATTR_MIN_STACK_SIZE
	.align		4
.L_49:
        /*012c*/ 	.byte	0x04, 0x12
        /*012e*/ 	.short	(.L_51 - .L_50)
	.align		4
.L_50:
        /*0130*/ 	.word	index@(_Z20ntt_kernel_butterflyPmjjPKm)
        /*0134*/ 	.word	0x00000000


	//----- nvinfo : EIATTR_MIN_STACK_SIZE
	.align		4
.L_51:
        /*0138*/ 	.byte	0x04, 0x12
        /*013a*/ 	.short	(.L_53 - .L_52)
	.align		4
.L_52:
        /*013c*/ 	.word	index@(_Z22ntt_kernel_bit_reversePmjj)
        /*0140*/ 	.word	0x00000000
.L_53:


//--------------------- .nv.compat                --------------------------
	.section	.nv.compat,"",@"SHT_CUDA_COMPAT_INFO"
	.align	4
        /*0000*/ 	.byte	0x02, 0x09, 0x00, 0x00, 0x02, 0x02, 0x01, 0x00, 0x02, 0x05, 0x05, 0x00, 0x03, 0x07, 0x01, 0x01
        /*0010*/ 	.byte	0x02, 0x03, 0x00, 0x00, 0x02, 0x06, 0x01, 0x00, 0x04, 0x0b, 0x08, 0x00, 0x09, 0x00, 0x00, 0x00
        /*0020*/ 	.byte	0x00, 0x00, 0x00, 0x00


//--------------------- .nv.info.gpu_pad_batched  --------------------------
	.section	.nv.info.gpu_pad_batched,"",@"SHT_CUDA_INFO"
	.sectionflags	@""
	.align	4


	//----- nvinfo : EIATTR_CUDA_API_VERSION
	.align		4
        /*0000*/ 	.byte	0x04, 0x37
        /*0002*/ 	.short	(.L_55 - .L_54)
.L_54:
        /*0004*/ 	.word	0x00000082


	//----- nvinfo : EIATTR_KPARAM_INFO
	.align		4
.L_55:
        /*0008*/ 	.byte	0x04, 0x17
        /*000a*/ 	.short	(.L_57 - .L_56)
.L_56:
        /*000c*/ 	.word	0x00000000
        /*0010*/ 	.short	0x0004
        /*0012*/ 	.short	0x0018
        /*0014*/ 	.byte	0x00, 0xf0, 0x11, 0x00


	//----- nvinfo : EIATTR_KPARAM_INFO
	.align		4
.L_57:
        /*0018*/ 	.byte	0x04, 0x17
        /*001a*/ 	.short	(.L_59 - .L_58)
.L_58:
        /*001c*/ 	.word	0x00000000
        /*0020*/ 	.short	0x0003
        /*0022*/ 	.short	0x0014
        /*0024*/ 	.byte	0x00, 0xf0, 0x11, 0x00


	//----- nvinfo : EIATTR_KPARAM_INFO
	.align		4
.L_59:
        /*0028*/ 	.byte	0x04, 0x17
        /*002a*/ 	.short	(.L_61 - .L_60)
.L_60:
        /*002c*/ 	.word	0x00000000
        /*0030*/ 	.short	0x0002
        /*0032*/ 	.short	0x0010
        /*0034*/ 	.byte	0x00, 0xf0, 0x11, 0x00


	//----- nvinfo : EIATTR_KPARAM_INFO
	.align		4
.L_61:
        /*0038*/ 	.byte	0x04, 0x17
        /*003a*/ 	.short	(.L_63 - .L_62)
.L_62:
        /*003c*/ 	.word	0x00000000
        /*0040*/ 	.short	0x0001
        /*0042*/ 	.short	0x0008
        /*0044*/ 	.byte	0x00, 0xf5, 0x21, 0x00


	//----- nvinfo : EIATTR_KPARAM_INFO
	.align		4
.L_63:
        /*0048*/ 	.byte	0x04, 0x17
        /*004a*/ 	.short	(.L_65 - .L_64)
.L_64:
        /*004c*/ 	.word	0x00000000
        /*0050*/ 	.short	0x0000
        /*0052*/ 	.short	0x0000
        /*0054*/ 	.byte	0x00, 0xf5, 0x21, 0x00


	//----- nvinfo : EIATTR_SPARSE_MMA_MASK
	.align		4
.L_65:
        /*0058*/ 	.byte	0x03, 0x50
        /*005a*/ 	.short	0x0000


	//----- nvinfo : EIATTR_MAXREG_COUNT
	.align		4
        /*005c*/ 	.byte	0x03, 0x1b
        /*005e*/ 	.short	0x00ff


	//----- nvinfo : EIATTR_MERCURY_ISA_VERSION
	.align		4
        /*0060*/ 	.byte	0x03, 0x5f
        /*0062*/ 	.short	0x0101


	//----- nvinfo : EIATTR_VRC_CTA_INIT_COUNT
	.align		4
        /*0064*/ 	.byte	0x02, 0x4a
	.zero		1
	.zero		1


	//----- nvinfo : EIATTR_EXIT_INSTR_OFFSETS
	.align		4
        /*0068*/ 	.byte	0x04, 0x1c
        /*006a*/ 	.short	(.L_67 - .L_66)


	//   ....[0]....
.L_66:
        /*006c*/ 	.word	0x00000090


	//   ....[1]....
        /*0070*/ 	.word	0x000002a0


	//   ....[2]....
        /*0074*/ 	.word	0x000002e0


	//----- nvinfo : EIATTR_CRS_STACK_SIZE
	.align		4
.L_67:
        /*0078*/ 	.byte	0x04, 0x1e
        /*007a*/ 	.short	(.L_69 - .L_68)
.L_68:
        /*007c*/ 	.word	0x00000000


	//----- nvinfo : EIATTR_CBANK_PARAM_SIZE
	.align		4
.L_69:
        /*0080*/ 	.byte	0x03, 0x19
        /*0082*/ 	.short	0x001c


	//----- nvinfo : EIATTR_PARAM_CBANK
	.align		4
        /*0084*/ 	.byte	0x04, 0x0a
        /*0086*/ 	.short	(.L_71 - .L_70)
	.align		4
.L_70:
        /*0088*/ 	.word	index@(.nv.constant0.gpu_pad_batched)
        /*008c*/ 	.short	0x0380
        /*008e*/ 	.short	0x001c


	//----- nvinfo : EIATTR_SW_WAR
	.align		4
.L_71:
        /*0090*/ 	.byte	0x04, 0x36
        /*0092*/ 	.short	(.L_73 - .L_72)
.L_72:
        /*0094*/ 	.word	0x00000008
.L_73:


//--------------------- .nv.info.ntt_batched_scale --------------------------
	.section	.nv.info.ntt_batched_scale,"",@"SHT_CUDA_INFO"
	.sectionflags	@""
	.align	4


	//----- nvinfo : EIATTR_CUDA_API_VERSION
	.align		4
        /*0000*/ 	.byte	0x04, 0x37
        /*0002*/ 	.short	(.L_75 - .L_74)
.L_74:
        /*0004*/ 	.word	0x00000082


	//----- nvinfo : EIATTR_KPARAM_INFO
	.align		4
.L_75:
        /*0008*/ 	.byte	0x04, 0x17
        /*000a*/ 	.short	(.L_77 - .L_76)
.L_76:
        /*000c*/ 	.word	0x00000000
        /*0010*/ 	.short	0x0004
        /*0012*/ 	.short	0x0018
        /*0014*/ 	.byte	0x00, 0xf0, 0x21, 0x00


	//----- nvinfo : EIATTR_KPARAM_INFO
	.align		4
.L_77:
        /*0018*/ 	.byte	0x04, 0x17
        /*001a*/ 	.short	(.L_79 - .L_78)
.L_78:
        /*001c*/ 	.word	0x00000000
        /*0020*/ 	.short	0x0003
        /*0022*/ 	.short	0x0010
        /*0024*/ 	.byte	0x00, 0xf0, 0x11, 0x00


	//----- nvinfo : EIATTR_KPARAM_INFO
	.align		4
.L_79:
        /*0028*/ 	.byte	0x04, 0x17
        /*002a*/ 	.short	(.L_81 - .L_80)
.L_80:
        /*002c*/ 	.word	0x00000000
        /*0030*/ 	.short	0x0002
        /*0032*/ 	.short	0x000c
        /*0034*/ 	.byte	0x00, 0xf0, 0x11, 0x00


	//----- nvinfo : EIATTR_KPARAM_INFO
	.align		4
.L_81:
        /*0038*/ 	.byte	0x04, 0x17
        /*003a*/ 	.short	(.L_83 - .L_82)
.L_82:
        /*003c*/ 	.word	0x00000000
        /*0040*/ 	.short	0x0001
        /*0042*/ 	.short	0x0008
        /*0044*/ 	.byte	0x00, 0xf0, 0x11, 0x00


	//----- nvinfo : EIATTR_KPARAM_INFO
	.align		4
.L_83:
        /*0048*/ 	.byte	0x04, 0x17
        /*004a*/ 	.short	(.L_85 - .L_84)
.L_84:
        /*004c*/ 	.word	0x00000000
        /*0050*/ 	.short	0x0000
        /*0052*/ 	.short	0x0000
        /*0054*/ 	.byte	0x00, 0xf5, 0x21, 0x00


	//----- nvinfo : EIATTR_SPARSE_MMA_MASK
	.align		4
.L_85:
        /*0058*/ 	.byte	0x03, 0x50
        /*005a*/ 	.short	0x0000


	//----- nvinfo : EIATTR_MAXREG_COUNT
	.align		4
        /*005c*/ 	.byte	0x03, 0x1b
        /*005e*/ 	.short	0x00ff


	//----- nvinfo : EIATTR_MERCURY_ISA_VERSION
	.align		4
        /*0060*/ 	.byte	0x03, 0x5f
        /*0062*/ 	.short	0x0101


	//----- nvinfo : EIATTR_VRC_CTA_INIT_COUNT
	.align		4
        /*0064*/ 	.byte	0x02, 0x4a
	.zero		1
	.zero		1


	//----- nvinfo : EIATTR_EXIT_INSTR_OFFSETS
	.align		4
        /*0068*/ 	.byte	0x04, 0x1c
        /*006a*/ 	.short	(.L_87 - .L_86)


	//   ....[0]....
.L_86:
        /*006c*/ 	.word	0x00000080


	//   ....[1]....
        /*0070*/ 	.word	0x000003e0


	//----- nvinfo : EIATTR_CBANK_PARAM_SIZE
	.align		4
.L_87:
        /*0074*/ 	.byte	0x03, 0x19
        /*0076*/ 	.short	0x0020


	//----- nvinfo : EIATTR_PARAM_CBANK
	.align		4
        /*0078*/ 	.byte	0x04, 0x0a
        /*007a*/ 	.short	(.L_89 - .L_88)
	.align		4
.L_88:
        /*007c*/ 	.word	index@(.nv.constant0.ntt_batched_scale)
        /*0080*/ 	.short	0x0380
        /*0082*/ 	.short	0x0020


	//----- nvinfo : EIATTR_SW_WAR
	.align		4
.L_89:
        /*0084*/ 	.byte	0x04, 0x36
        /*0086*/ 	.short	(.L_91 - .L_90)
.L_90:
        /*0088*/ 	.word	0x00000008
.L_91:


//--------------------- .nv.info.ntt_batched_butterfly --------------------------
	.section	.nv.info.ntt_batched_butterfly,"",@"SHT_CUDA_INFO"
	.sectionflags	@""
	.align	4


	//----- nvinfo : EIATTR_CUDA_API_VERSION
	.align		4
        /*0000*/ 	.byte	0x04, 0x37
        /*0002*/ 	.short	(.L_93 - .L_92)
.L_92:
        /*0004*/ 	.word	0x00000082


	//----- nvinfo : EIATTR_KPARAM_INFO
	.align		4
.L_93:
        /*0008*/ 	.byte	0x04, 0x17
        /*000a*/ 	.short	(.L_95 - .L_94)
.L_94:
        /*000c*/ 	.word	0x00000000
        /*0010*/ 	.short	0x0005
        /*0012*/ 	.short	0x0018
        /*0014*/ 	.byte	0x00, 0xf5, 0x21, 0x00


	//----- nvinfo : EIATTR_KPARAM_INFO
	.align		4
.L_95:
        /*0018*/ 	.byte	0x04, 0x17
        /*001a*/ 	.short	(.L_97 - .L_96)
.L_96:
        /*001c*/ 	.word	0x00000000
        /*0020*/ 	.short	0x0004
        /*0022*/ 	.short	0x0014
        /*0024*/ 	.byte	0x00, 0xf0, 0x11, 0x00


	//----- nvinfo : EIATTR_KPARAM_INFO
	.align		4
.L_97:
        /*0028*/ 	.byte	0x04, 0x17
        /*002a*/ 	.short	(.L_99 - .L_98)
.L_98:
        /*002c*/ 	.word	0x00000000
        /*0030*/ 	.short	0x0003
        /*0032*/ 	.short	0x0010
        /*0034*/ 	.byte	0x00, 0xf0, 0x11, 0x00


	//----- nvinfo : EIATTR_KPARAM_INFO
	.align		4
.L_99:
        /*0038*/ 	.byte	0x04, 0x17
        /*003a*/ 	.short	(.L_101 - .L_100)
.L_100:
        /*003c*/ 	.word	0x00000000
        /*0040*/ 	.short	0x0002
        /*0042*/ 	.short	0x000c
        /*0044*/ 	.byte	0x00, 0xf0, 0x11, 0x00


	//----- nvinfo : EIATTR_KPARAM_INFO
	.align		4
.L_101:
        /*0048*/ 	.byte	0x04, 0x17
        /*004a*/ 	.short	(.L_103 - .L_102)
.L_102:
        /*004c*/ 	.word	0x00000000
        /*0050*/ 	.short	0x0001
        /*0052*/ 	.short	0x0008
        /*0054*/ 	.byte	0x00, 0xf0, 0x11, 0x00


	//----- nvinfo : EIATTR_KPARAM_INFO
	.align		4
.L_103:
        /*0058*/ 	.byte	0x04, 0x17
        /*005a*/ 	.short	(.L_105 - .L_104)
.L_104:
        /*005c*/ 	.word	0x00000000
        /*0060*/ 	.short	0x0000
        /*0062*/ 	.short	0x0000
        /*0064*/ 	.byte	0x00, 0xf5, 0x21, 0x00


	//----- nvinfo : EIATTR_SPARSE_MMA_MASK
	.align		4
.L_105:
        /*0068*/ 	.byte	0x03, 0x50
        /*006a*/ 	.short	0x0000


	//----- nvinfo : EIATTR_MAXREG_COUNT
	.align		4
        /*006c*/ 	.byte	0x03, 0x1b
        /*006e*/ 	.short	0x00ff


	//----- nvinfo : EIATTR_MERCURY_ISA_VERSION
	.align		4
        /*0070*/ 	.byte	0x03, 0x5f
        /*0072*/ 	.short	0x0101


	//----- nvinfo : EIATTR_VRC_CTA_INIT_COUNT
	.align		4
        /*0074*/ 	.byte	0x02, 0x4a
	.zero		1
	.zero		1


	//----- nvinfo : EIATTR_EXIT_INSTR_OFFSETS
	.align		4
        /*0078*/ 	.byte	0x04, 0x1c
        /*007a*/ 	.short	(.L_107 - .L_106)


	//   ....[0]....
.L_106:
        /*007c*/ 	.word	0x00000090


	//   ....[1]....
        /*0080*/ 	.word	0x00000620


	//----- nvinfo : EIATTR_CBANK_PARAM_SIZE
	.align		4
.L_107:
        /*0084*/ 	.byte	0x03, 0x19
        /*0086*/ 	.short	0x0020


	//----- nvinfo : EIATTR_PARAM_CBANK
	.align		4
        /*0088*/ 	.byte	0x04, 0x0a
        /*008a*/ 	.short	(.L_109 - .L_108)
	.align		4
.L_108:
        /*008c*/ 	.word	index@(.nv.constant0.ntt_batched_butterfly)
        /*0090*/ 	.short	0x0380
        /*0092*/ 	.short	0x0020


	//----- nvinfo : EIATTR_SW_WAR
	.align		4
.L_109:
        /*0094*/ 	.byte	0x04, 0x36
        /*0096*/ 	.short	(.L_111 - .L_110)
.L_110:
        /*0098*/ 	.word	0x00000008
.L_111:


//--------------------- .nv.info.ntt_batched_bit_reverse --------------------------
	.section	.nv.info.ntt_batched_bit_reverse,"",@"SHT_CUDA_INFO"
	.sectionflags	@""
	.align	4


	//----- nvinfo : EIATTR_CUDA_API_VERSION
	.align		4
        /*0000*/ 	.byte	0x04, 0x37
        /*0002*/ 	.short	(.L_113 - .L_112)
.L_112:
        /*0004*/ 	.word	0x00000082


	//----- nvinfo : EIATTR_KPARAM_INFO
	.align		4
.L_113:
        /*0008*/ 	.byte	0x04, 0x17
        /*000a*/ 	.short	(.L_115 - .L_114)
.L_114:
        /*000c*/ 	.word	0x00000000
        /*0010*/ 	.short	0x0004
        /*0012*/ 	.short	0x0014
        /*0014*/ 	.byte	0x00, 0xf0, 0x11, 0x00


	//----- nvinfo : EIATTR_KPARAM_INFO
	.align		4
.L_115:
        /*0018*/ 	.byte	0x04, 0x17
        /*001a*/ 	.short	(.L_117 - .L_116)
.L_116:
        /*001c*/ 	.word	0x00000000
        /*0020*/ 	.short	0x0003
        /*0022*/ 	.short	0x0010
        /*0024*/ 	.byte	0x00, 0xf0, 0x11, 0x00


	//----- nvinfo : EIATTR_KPARAM_INFO
	.align		4
.L_117:
        /*0028*/ 	.byte	0x04, 0x17
        /*002a*/ 	.short	(.L_119 - .L_118)
.L_118:
        /*002c*/ 	.word	0x00000000
        /*0030*/ 	.short	0x0002
        /*0032*/ 	.short	0x000c
        /*0034*/ 	.byte	0x00, 0xf0, 0x11, 0x00


	//----- nvinfo : EIATTR_KPARAM_INFO
	.align		4
.L_119:
        /*0038*/ 	.byte	0x04, 0x17
        /*003a*/ 	.short	(.L_121 - .L_120)
.L_120:
        /*003c*/ 	.word	0x00000000
        /*0040*/ 	.short	0x0001
        /*0042*/ 	.short	0x0008
        /*0044*/ 	.byte	0x00, 0xf0, 0x11, 0x00


	//----- nvinfo : EIATTR_KPARAM_INFO
	.align		4
.L_121:
        /*0048*/ 	.byte	0x04, 0x17
        /*004a*/ 	.short	(.L_123 - .L_122)
.L_122:
        /*004c*/ 	.word	0x00000000
        /*0050*/ 	.short	0x0000
        /*0052*/ 	.short	0x0000
        /*0054*/ 	.byte	0x00, 0xf5, 0x21, 0x00


	//----- nvinfo : EIATTR_SPARSE_MMA_MASK
	.align		4
.L_123:
        /*0058*/ 	.byte	0x03, 0x50
        /*005a*/ 	.short	0x0000


	//----- nvinfo : EIATTR_MAXREG_COUNT
	.align		4
        /*005c*/ 	.byte	0x03, 0x1b
        /*005e*/ 	.short	0x00ff


	//----- nvinfo : EIATTR_MERCURY_ISA_VERSION
	.align		4
        /*0060*/ 	.byte	0x03, 0x5f
        /*0062*/ 	.short	0x0101


	//----- nvinfo : EIATTR_VRC_CTA_INIT_COUNT
	.align		4
        /*0064*/ 	.byte	0x02, 0x4a
	.zero		1
	.zero		1


	//----- nvinfo : EIATTR_EXIT_INSTR_OFFSETS
	.align		4
        /*0068*/ 	.byte	0x04, 0x1c
        /*006a*/ 	.short	(.L_125 - .L_124)


	//   ....[0]....
.L_124:
        /*006c*/ 	.word	0x00000080


	//   ....[1]....
        /*0070*/ 	.word	0x00000950


	//   ....[2]....
        /*0074*/ 	.word	0x00000a10


	//----- nvinfo : EIATTR_CBANK_PARAM_SIZE
	.align		4
.L_125:
        /*0078*/ 	.byte	0x03, 0x19
        /*007a*/ 	.short	0x0018


	//----- nvinfo : EIATTR_PARAM_CBANK
	.align		4
        /*007c*/ 	.byte	0x04, 0x0a
        /*007e*/ 	.short	(.L_127 - .L_126)
	.align		4
.L_126:
        /*0080*/ 	.word	index@(.nv.constant0.ntt_batched_bit_reverse)
        /*0084*/ 	.short	0x0380
        /*0086*/ 	.short	0x0018


	//----- nvinfo : EIATTR_SW_WAR
	.align		4
.L_127:
        /*0088*/ 	.byte	0x04, 0x36
        /*008a*/ 	.short	(.L_129 - .L_128)
.L_128:
        /*008c*/ 	.word	0x00000008
.L_129:


//--------------------- .nv.info._Z26precompute_twiddles_kernelPmjm --------------------------
	.section	.nv.info._Z26precompute_twiddles_kernelPmjm,"",@"SHT_CUDA_INFO"
	.sectionflags	@""
	.align	4


	//----- nvinfo : EIATTR_CUDA_API_VERSION
	.align		4
        /*0000*/ 	.byte	0x04, 0x37
        /*0002*/ 	.short	(.L_131 - .L_130)
.L_130:
        /*0004*/ 	.word	0x00000082


	//----- nvinfo : EIATTR_KPARAM_INFO
	.align		4
.L_131:
        /*0008*/ 	.byte	0x04, 0x17
        /*000a*/ 	.short	(.L_133 - .L_132)
.L_132:
        /*000c*/ 	.word	0x00000000
        /*0010*/ 	.short	0x0002
        /*0012*/ 	.short	0x0010
        /*0014*/ 	.byte	0x00, 0xf0, 0x21, 0x00


	//----- nvinfo : EIATTR_KPARAM_INFO
	.align		4
.L_133:
        /*0018*/ 	.byte	0x04, 0x17
        /*001a*/ 	.short	(.L_135 - .L_134)
.L_134:
        /*001c*/ 	.word	0x00000000
        /*0020*/ 	.short	0x0001
        /*0022*/ 	.short	0x0008
        /*0024*/ 	.byte	0x00, 0xf0, 0x11, 0x00


	//----- nvinfo : EIATTR_KPARAM_INFO
	.align		4
.L_135:
        /*0028*/ 	.byte	0x04, 0x17
        /*002a*/ 	.short	(.L_137 - .L_136)
.L_136:
        /*002c*/ 	.word	0x00000000
        /*0030*/ 	.short	0x0000
        /*0032*/ 	.short	0x0000
        /*0034*/ 	.byte	0x00, 0xf5, 0x21, 0x00


	//----- nvinfo : EIATTR_SPARSE_MMA_MASK
	.align		4
.L_137:
        /*0038*/ 	.byte	0x03, 0x50
        /*003a*/ 	.short	0x0000


	//----- nvinfo : EIATTR_MAXREG_COUNT
	.align		4
        /*003c*/ 	.byte	0x03, 0x1b
        /*003e*/ 	.short	0x00ff


	//----- nvinfo : EIATTR_MERCURY_ISA_VERSION
	.align		4
        /*0040*/ 	.byte	0x03, 0x5f
        /*0042*/ 	.short	0x0101


	//----- nvinfo : EIATTR_VRC_CTA_INIT_COUNT
	.align		4
        /*0044*/ 	.byte	0x02, 0x4a
	.zero		1
	.zero		1


	//----- nvinfo : EIATTR_EXIT_INSTR_OFFSETS
	.align		4
        /*0048*/ 	.byte	0x04, 0x1c
        /*004a*/ 	.short	(.L_139 - .L_138)


	//   ....[0]....
.L_138:
        /*004c*/ 	.word	0x00000070


	//   ....[1]....
        /*0050*/ 	.word	0x00000980


	//   ....[2]....
        /*0054*/ 	.word	0x000009d0


	//----- nvinfo : EIATTR_CRS_STACK_SIZE
	.align		4
.L_139:
        /*0058*/ 	.byte	0x04, 0x1e
        /*005a*/ 	.short	(.L_141 - .L_140)
.L_140:
        /*005c*/ 	.word	0x00000000


	//----- nvinfo : EIATTR_CBANK_PARAM_SIZE
	.align		4
.L_141:
        /*0060*/ 	.byte	0x03, 0x19
        /*0062*/ 	.short	0x0018


	//----- nvinfo : EIATTR_PARAM_CBANK
	.align		4
        /*0064*/ 	.byte	0x04, 0x0a
        /*0066*/ 	.short	(.L_143 - .L_142)
	.align		4
.L_142:
        /*0068*/ 	.word	index@(.nv.constant0._Z26precompute_twiddles_kernelPmjm)
        /*006c*/ 	.short	0x0380
        /*006e*/ 	.short	0x0018


	//----- nvinfo : EIATTR_SW_WAR
	.align		4
.L_143:
        /*0070*/ 	.byte	0x04, 0x36
        /*0072*/ 	.short	(.L_145 - .L_144)
.L_144:
        /*0074*/ 	.word	0x00000008
.L_145:


//--------------------- .nv.info._Z14scale_by_inv_nPmjm --------------------------
	.section	.nv.info._Z14scale_by_inv_nPmjm,"",@"SHT_CUDA_INFO"
	.sectionflags	@""
	.align	4


	//----- nvinfo : EIATTR_CUDA_API_VERSION
	.align		4
        /*0000*/ 	.byte	0x04, 0x37
        /*0002*/ 	.short	(.L_147 - .L_146)
.L_146:
        /*0004*/ 	.word	0x00000082


	//----- nvinfo : EIATTR_KPARAM_INFO
	.align		4
.L_147:
        /*0008*/ 	.byte	0x04, 0x17
        /*000a*/ 	.short	(.L_149 - .L_148)
.L_148:
        /*000c*/ 	.word	0x00000000
        /*0010*/ 	.short	0x0002
        /*0012*/ 	.short	0x0010
        /*0014*/ 	.byte	0x00, 0xf0, 0x21, 0x00


	//----- nvinfo : EIATTR_KPARAM_INFO
	.align		4
.L_149:
        /*0018*/ 	.byte	0x04, 0x17
        /*001a*/ 	.short	(.L_151 - .L_150)
.L_150:
        /*001c*/ 	.word	0x00000000
        /*0020*/ 	.short	0x0001
        /*0022*/ 	.short	0x0008
        /*0024*/ 	.byte	0x00, 0xf0, 0x11, 0x00


	//----- nvinfo : EIATTR_KPARAM_INFO
	.align		4
.L_151:
        /*0028*/ 	.byte	0x04, 0x17
        /*002a*/ 	.short	(.L_153 - .L_152)
.L_152:
        /*002c*/ 	.word	0x00000000
        /*0030*/ 	.short	0x0000
        /*0032*/ 	.short	0x0000
        /*0034*/ 	.byte	0x00, 0xf5, 0x21, 0x00


	//----- nvinfo : EIATTR_SPARSE_MMA_MASK
	.align		4
.L_153:
        /*0038*/ 	.byte	0x03, 0x50
        /*003a*/ 	.short	0x0000


	//----- nvinfo : EIATTR_MAXREG_COUNT
	.align		4
        /*003c*/ 	.byte	0x03, 0x1b
        /*003e*/ 	.short	0x00ff


	//----- nvinfo : EIATTR_MERCURY_ISA_VERSION
	.align		4
        /*0040*/ 	.byte	0x03, 0x5f
        /*0042*/ 	.short	0x0101


	//----- nvinfo : EIATTR_VRC_CTA_INIT_COUNT
	.align		4
        /*0044*/ 	.byte	0x02, 0x4a
	.zero		1
	.zero		1


	//----- nvinfo : EIATTR_EXIT_INSTR_OFFSETS
	.align		4
        /*0048*/ 	.byte	0x04, 0x1c
        /*004a*/ 	.short	(.L_155 - .L_154)


	//   ....[0]....
.L_154:
        /*004c*/ 	.word	0x00000070


	//   ....[1]....
        /*0050*/ 	.word	0x00000240


	//----- nvinfo : EIATTR_CBANK_PARAM_SIZE
	.align		4
.L_155:
        /*0054*/ 	.byte	0x03, 0x19
        /*0056*/ 	.short	0x0018


	//----- nvinfo : EIATTR_PARAM_CBANK
	.align		4
        /*0058*/ 	.byte	0x04, 0x0a
        /*005a*/ 	.short	(.L_157 - .L_156)
	.align		4
.L_156:
        /*005c*/ 	.word	index@(.nv.constant0._Z14scale_by_inv_nPmjm)
        /*0060*/ 	.short	0x0380
        /*0062*/ 	.short	0x0018


	//----- nvinfo : EIATTR_SW_WAR
	.align		4
.L_157:
        /*0064*/ 	.byte	0x04, 0x36
        /*0066*/ 	.short	(.L_159 - .L_158)
.L_158:
        /*0068*/ 	.word	0x00000008
.L_159:


//--------------------- .nv.info._Z27ntt_kernel_butterfly_sharedPmjjPKm --------------------------
	.section	.nv.info._Z27ntt_kernel_butterfly_sharedPmjjPKm,"",@"SHT_CUDA_INFO"
	.sectionflags	@""
	.align	4


	//----- nvinfo : EIATTR_CUDA_API_VERSION
	.align		4
        /*0000*/ 	.byte	0x04, 0x37
        /*0002*/ 	.short	(.L_161 - .L_160)
.L_160:
        /*0004*/ 	.word	0x00000082


	//----- nvinfo : EIATTR_KPARAM_INFO
	.align		4
.L_161:
        /*0008*/ 	.byte	0x04, 0x17
        /*000a*/ 	.short	(.L_163 - .L_162)
.L_162:
        /*000c*/ 	.word	0x00000000
        /*0010*/ 	.short	0x0003
        /*0012*/ 	.short	0x0010
        /*0014*/ 	.byte	0x00, 0xf5, 0x21, 0x00


	//----- nvinfo : EIATTR_KPARAM_INFO
	.align		4
.L_163:
        /*0018*/ 	.byte	0x04, 0x17
        /*001a*/ 	.short	(.L_165 - .L_164)
.L_164:
        /*001c*/ 	.word	0x00000000
        /*0020*/ 	.short	0x0002
        /*0022*/ 	.short	0x000c
        /*0024*/ 	.byte	0x00, 0xf0, 0x11, 0x00


	//----- nvinfo : EIATTR_KPARAM_INFO
	.align		4
.L_165:
        /*0028*/ 	.byte	0x04, 0x17
        /*002a*/ 	.short	(.L_167 - .L_166)
.L_166:
        /*002c*/ 	.word	0x00000000
        /*0030*/ 	.short	0x0001
        /*0032*/ 	.short	0x0008
        /*0034*/ 	.byte	0x00, 0xf0, 0x11, 0x00


	//----- nvinfo : EIATTR_KPARAM_INFO
	.align		4
.L_167:
        /*0038*/ 	.byte	0x04, 0x17
        /*003a*/ 	.short	(.L_169 - .L_168)
.L_168:
        /*003c*/ 	.word	0x00000000
        /*0040*/ 	.short	0x0000
        /*0042*/ 	.short	0x0000
        /*0044*/ 	.byte	0x00, 0xf5, 0x21, 0x00


	//----- nvinfo : EIATTR_SPARSE_MMA_MASK
	.align		4
.L_169:
        /*0048*/ 	.byte	0x03, 0x50
        /*004a*/ 	.short	0x0000


	//----- nvinfo : EIATTR_MAXREG_COUNT
	.align		4
        /*004c*/ 	.byte	0x03, 0x1b
        /*004e*/ 	.short	0x00ff


	//----- nvinfo : EIATTR_NUM_BARRIERS
	.align		4
        /*0050*/ 	.byte	0x02, 0x4c
        /*0052*/ 	.byte	0x01
	.zero		1


	//----- nvinfo : EIATTR_MERCURY_ISA_VERSION
	.align		4
        /*0054*/ 	.byte	0x03, 0x5f
        /*0056*/ 	.short	0x0101


	//----- nvinfo : EIATTR_VRC_CTA_INIT_COUNT
	.align		4
        /*0058*/ 	.byte	0x02, 0x4a
	.zero		1
	.zero		1


	//----- nvinfo : EIATTR_EXIT_INSTR_OFFSETS
	.align		4
        /*005c*/ 	.byte	0x04, 0x1c
        /*005e*/ 	.short	(.L_171 - .L_170)


	//   ....[0]....
.L_170:
        /*0060*/ 	.word	0x00000580


	//   ....[1]....
        /*0064*/ 	.word	0x000005b0


	//----- nvinfo : EIATTR_CRS_STACK_SIZE
	.align		4
.L_171:
        /*0068*/ 	.byte	0x04, 0x1e
        /*006a*/ 	.short	(.L_173 - .L_172)
.L_172:
        /*006c*/ 	.word	0x00000000


	//----- nvinfo : EIATTR_CBANK_PARAM_SIZE
	.align		4
.L_173:
        /*0070*/ 	.byte	0x03, 0x19
        /*0072*/ 	.short	0x0018


	//----- nvinfo : EIATTR_PARAM_CBANK
	.align		4
        /*0074*/ 	.byte	0x04, 0x0a
        /*0076*/ 	.short	(.L_175 - .L_174)
	.align		4
.L_174:
        /*0078*/ 	.word	index@(.nv.constant0._Z27ntt_kernel_butterfly_sharedPmjjPKm)
        /*007c*/ 	.short	0x0380
        /*007e*/ 	.short	0x0018


	//----- nvinfo : EIATTR_SW_WAR
	.align		4
.L_175:
        /*0080*/ 	.byte	0x04, 0x36
        /*0082*/ 	.short	(.L_177 - .L_176)
.L_176:
        /*0084*/ 	.word	0x00000008
.L_177:


//--------------------- .nv.info._Z20ntt_kernel_butterflyPmjjPKm --------------------------
	.section	.nv.info._Z20ntt_kernel_butterflyPmjjPKm,"",@"SHT_CUDA_INFO"
	.sectionflags	@""
	.align	4


	//----- nvinfo : EIATTR_CUDA_API_VERSION
	.align		4
        /*0000*/ 	.byte	0x04, 0x37
        /*0002*/ 	.short	(.L_179 - .L_178)
.L_178:
        /*0004*/ 	.word	0x00000082


	//----- nvinfo : EIATTR_KPARAM_INFO
	.align		4
.L_179:
        /*0008*/ 	.byte	0x04, 0x17
        /*000a*/ 	.short	(.L_181 - .L_180)
.L_180:
        /*000c*/ 	.word	0x00000000
        /*0010*/ 	.short	0x0003
        /*0012*/ 	.short	0x0010
        /*0014*/ 	.byte	0x00, 0xf5, 0x21, 0x00


	//----- nvinfo : EIATTR_KPARAM_INFO
	.align		4
.L_181:
        /*0018*/ 	.byte	0x04, 0x17
        /*001a*/ 	.short	(.L_183 - .L_182)
.L_182:
        /*001c*/ 	.word	0x00000000
        /*0020*/ 	.short	0x0002
        /*0022*/ 	.short	0x000c
        /*0024*/ 	.byte	0x00, 0xf0, 0x11, 0x00


	//----- nvinfo : EIATTR_KPARAM_INFO
	.align		4
.L_183:
        /*0028*/ 	.byte	0x04, 0x17
        /*002a*/ 	.short	(.L_185 - .L_184)
.L_184:
        /*002c*/ 	.word	0x00000000
        /*0030*/ 	.short	0x0001
        /*0032*/ 	.short	0x0008
        /*0034*/ 	.byte	0x00, 0xf0, 0x11, 0x00


	//----- nvinfo : EIATTR_KPARAM_INFO
	.align		4
.L_185:
        /*0038*/ 	.byte	0x04, 0x17
        /*003a*/ 	.short	(.L_187 - .L_186)
.L_186:
        /*003c*/ 	.word	0x00000000
        /*0040*/ 	.short	0x0000
        /*0042*/ 	.short	0x0000
        /*0044*/ 	.byte	0x00, 0xf5, 0x21, 0x00


	//----- nvinfo : EIATTR_SPARSE_MMA_MASK
	.align		4
.L_187:
        /*0048*/ 	.byte	0x03, 0x50
        /*004a*/ 	.short	0x0000


	//----- nvinfo : EIATTR_MAXREG_COUNT
	.align		4
        /*004c*/ 	.byte	0x03, 0x1b
        /*004e*/ 	.short	0x00ff


	//----- nvinfo : EIATTR_MERCURY_ISA_VERSION
	.align		4
        /*0050*/ 	.byte	0x03, 0x5f
        /*0052*/ 	.short	0x0101


	//----- nvinfo : EIATTR_VRC_CTA_INIT_COUNT
	.align		4
        /*0054*/ 	.byte	0x02, 0x4a
	.zero		1
	.zero		1


	//----- nvinfo : EIATTR_EXIT_INSTR_OFFSETS
	.align		4
        /*0058*/ 	.byte	0x04, 0x1c
        /*005a*/ 	.short	(.L_189 - .L_188)


	//   ....[0]....
.L_188:
        /*005c*/ 	.word	0x00000080


	//   ....[1]....
        /*0060*/ 	.word	0x000004b0


	//----- nvinfo : EIATTR_CBANK_PARAM_SIZE
	.align		4
.L_189:
        /*0064*/ 	.byte	0x03, 0x19
        /*0066*/ 	.short	0x0018


	//----- nvinfo : EIATTR_PARAM_CBANK
	.align		4
        /*0068*/ 	.byte	0x04, 0x0a
        /*006a*/ 	.short	(.L_191 - .L_190)
	.align		4
.L_190:
        /*006c*/ 	.word	index@(.nv.constant0._Z20ntt_kernel_butterflyPmjjPKm)
        /*0070*/ 	.short	0x0380
        /*0072*/ 	.short	0x0018


	//----- nvinfo : EIATTR_SW_WAR
	.align		4
.L_191:
        /*0074*/ 	.byte	0x04, 0x36
        /*0076*/ 	.short	(.L_193 - .L_192)
.L_192:
        /*0078*/ 	.word	0x00000008
.L_193:


//--------------------- .nv.info._Z22ntt_kernel_bit_reversePmjj --------------------------
	.section	.nv.info._Z22ntt_kernel_bit_reversePmjj,"",@"SHT_CUDA_INFO"
	.sectionflags	@""
	.align	4


	//----- nvinfo : EIATTR_CUDA_API_VERSION
	.align		4
        /*0000*/ 	.byte	0x04, 0x37
        /*0002*/ 	.short	(.L_195 - .L_194)
.L_194:
        /*0004*/ 	.word	0x00000082


	//----- nvinfo : EIATTR_KPARAM_INFO
	.align		4
.L_195:
        /*0008*/ 	.byte	0x04, 0x17
        /*000a*/ 	.short	(.L_197 - .L_196)
.L_196:
        /*000c*/ 	.word	0x00000000
        /*0010*/ 	.short	0x0002
        /*0012*/ 	.short	0x000c
        /*0014*/ 	.byte	0x00, 0xf0, 0x11, 0x00


	//----- nvinfo : EIATTR_KPARAM_INFO
	.align		4
.L_197:
        /*0018*/ 	.byte	0x04, 0x17
        /*001a*/ 	.short	(.L_199 - .L_198)
.L_198:
        /*001c*/ 	.word	0x00000000
        /*0020*/ 	.short	0x0001
        /*0022*/ 	.short	0x0008
        /*0024*/ 	.byte	0x00, 0xf0, 0x11, 0x00


	//----- nvinfo : EIATTR_KPARAM_INFO
	.align		4
.L_199:
        /*0028*/ 	.byte	0x04, 0x17
        /*002a*/ 	.short	(.L_201 - .L_200)
.L_200:
        /*002c*/ 	.word	0x00000000
        /*0030*/ 	.short	0x0000
        /*0032*/ 	.short	0x0000
        /*0034*/ 	.byte	0x00, 0xf5, 0x21, 0x00


	//----- nvinfo : EIATTR_SPARSE_MMA_MASK
	.align		4
.L_201:
        /*0038*/ 	.byte	0x03, 0x50
        /*003a*/ 	.short	0x0000


	//----- nvinfo : EIATTR_MAXREG_COUNT
	.align		4
        /*003c*/ 	.byte	0x03, 0x1b
        /*003e*/ 	.short	0x00ff


	//----- nvinfo : EIATTR_MERCURY_ISA_VERSION
	.align		4
        /*0040*/ 	.byte	0x03, 0x5f
        /*0042*/ 	.short	0x0101


	//----- nvinfo : EIATTR_VRC_CTA_INIT_COUNT
	.align		4
        /*0044*/ 	.byte	0x02, 0x4a
	.zero		1
	.zero		1


	//----- nvinfo : EIATTR_EXIT_INSTR_OFFSETS
	.align		4
        /*0048*/ 	.byte	0x04, 0x1c
        /*004a*/ 	.short	(.L_203 - .L_202)


	//   ....[0]....
.L_202:
        /*004c*/ 	.word	0x00000070


	//   ....[1]....
        /*0050*/ 	.word	0x00000800


	//   ....[2]....
        /*0054*/ 	.word	0x00000890


	//----- nvinfo : EIATTR_CBANK_PARAM_SIZE
	.align		4
.L_203:
        /*0058*/ 	.byte	0x03, 0x19
        /*005a*/ 	.short	0x0010


	//----- nvinfo : EIATTR_PARAM_CBANK
	.align		4
        /*005c*/ 	.byte	0x04, 0x0a
        /*005e*/ 	.short	(.L_205 - .L_204)
	.align		4
.L_204:
        /*0060*/ 	.word	index@(.nv.constant0._Z22ntt_kernel_bit_reversePmjj)
        /*0064*/ 	.short	0x0380
        /*0066*/ 	.short	0x0010


	//----- nvinfo : EIATTR_SW_WAR
	.align		4
.L_205:
        /*0068*/ 	.byte	0x04, 0x36
        /*006a*/ 	.short	(.L_207 - .L_206)
.L_206:
        /*006c*/ 	.word	0x00000008
.L_207:


//--------------------- .nv.callgraph             --------------------------
	.section	.nv.callgraph,"",@"SHT_CUDA_CALLGRAPH"
	.align	4
	.sectionentsize	8
	.align		4
        /*0000*/ 	.word	0x00000000
	.align		4
        /*0004*/ 	.word	0xffffffff
	.align		4
        /*0008*/ 	.word	0x00000000
	.align		4
        /*000c*/ 	.word	0xfffffffe
	.align		4
        /*0010*/ 	.word	0x00000000
	.align		4
        /*0014*/ 	.word	0xfffffffd
	.align		4
        /*0018*/ 	.word	0x00000000
	.align		4
        /*001c*/ 	.word	0xfffffffc


//--------------------- .text.gpu_pad_batched     --------------------------
	.section	.text.gpu_pad_batched,"ax",@progbits
	.align	128
        .global         gpu_pad_batched
        .type           gpu_pad_batched,@function
        .size           gpu_pad_batched,(.L_x_33 - gpu_pad_batched)
        .other          gpu_pad_batched,@"STO_CUDA_ENTRY STV_DEFAULT"
gpu_pad_batched:
.text.gpu_pad_batched:
[----:B------:R-:W-:Y:S01]  /*0000*/  LDC R1, c[0x0][0x37c] ;  /* 0x0000df00ff017b82 */ /* 0x000fe20000000800 */
[----:B------:R-:W0:Y:S07]  /*0010*/  S2R R0, SR_TID.X ;  /* 0x0000000000007919 */ /* 0x000e2e0000002100 */
[----:B------:R-:W0:Y:S01]  /*0020*/  S2UR UR5, SR_CTAID.X ;  /* 0x00000000000579c3 */ /* 0x000e220000002500 */
[----:B------:R-:W1:Y:S01]  /*0030*/  LDCU UR6, c[0x0][0x398] ;  /* 0x00007300ff0677ac */ /* 0x000e620008000800 */
[----:B------:R-:W1:Y:S06]  /*0040*/  LDCU UR4, c[0x0][0x390] ;  /* 0x00007200ff0477ac */ /* 0x000e6c0008000800 */
[----:B------:R-:W0:Y:S01]  /*0050*/  LDC R7, c[0x0][0x360] ;  /* 0x0000d800ff077b82 */ /* 0x000e220000000800 */
[----:B-1----:R-:W-:Y:S01]  /*0060*/  UIMAD UR4, UR6, UR4, URZ ;  /* 0x00000004060472a4 */ /* 0x002fe2000f8e02ff */
[----:B0-----:R-:W-:-:S05]  /*0070*/  IMAD R7, R7, UR5, R0 ;  /* 0x0000000507077c24 */ /* 0x001fca000f8e0200 */
[----:B------:R-:W-:-:S13]  /*0080*/  ISETP.GE.U32.AND P0, PT, R7, UR4, PT ;  /* 0x0000000407007c0c */ /* 0x000fda000bf06070 */
[----:B------:R-:W-:Y:S05]  /*0090*/  @P0 EXIT ;  /* 0x000000000000094d */ /* 0x000fea0003800000 */
[----:B------:R-:W0:Y:S01]  /*00a0*/  I2F.U32.RP R0, UR6 ;  /* 0x0000000600007d06 */ /* 0x000e220008209000 */
[----:B------:R-:W1:Y:S01]  /*00b0*/  LDCU UR7, c[0x0][0x394] ;  /* 0x00007280ff0777ac */ /* 0x000e620008000800 */
[----:B------:R-:W-:Y:S01]  /*00c0*/  ISETP.NE.U32.AND P2, PT, RZ, UR6, PT ;  /* 0x00000006ff007c0c */ /* 0x000fe2000bf45070 */
[----:B------:R-:W2:Y:S05]  /*00d0*/  LDCU.64 UR4, c[0x0][0x358] ;  /* 0x00006b00ff0477ac */ /* 0x000eaa0008000a00 */
[----:B0-----:R-:W0:Y:S02]  /*00e0*/  MUFU.RCP R0, R0 ;  /* 0x0000000000007308 */ /* 0x001e240000001000 */
[----:B0-----:R-:W-:-:S02]  /*00f0*/  IADD3 R2, PT, PT, R0, 0xffffffe, RZ ;  /* 0x0ffffffe00027810 */ /* 0x001fc40007ffe0ff */
[----:B------:R-:W-:-:S04]  /*0100*/  LOP3.LUT R0, RZ, UR6, RZ, 0x33, !PT ;  /* 0x00000006ff007c12 */ /* 0x000fc8000f8e33ff */
[----:B------:R0:W3:Y:S02]  /*0110*/  F2I.FTZ.U32.TRUNC.NTZ R3, R2 ;  /* 0x0000000200037305 */ /* 0x0000e4000021f000 */
[----:B0-----:R-:W-:Y:S02]  /*0120*/  HFMA2 R2, -RZ, RZ, 0, 0 ;  /* 0x00000000ff027431 */ /* 0x001fe400000001ff */
[----:B---3--:R-:W-:-:S04]  /*0130*/  IMAD.MOV R5, RZ, RZ, -R3 ;  /* 0x000000ffff057224 */ /* 0x008fc800078e0a03 */
[----:B------:R-:W-:-:S04]  /*0140*/  IMAD R5, R5, UR6, RZ ;  /* 0x0000000605057c24 */ /* 0x000fc8000f8e02ff */
[----:B------:R-:W-:-:S06]  /*0150*/  IMAD.HI.U32 R4, R3, R5, R2 ;  /* 0x0000000503047227 */ /* 0x000fcc00078e0002 */
[----:B------:R-:W-:-:S04]  /*0160*/  IMAD.HI.U32 R4, R4, R7, RZ ;  /* 0x0000000704047227 */ /* 0x000fc800078e00ff */
[----:B------:R-:W-:-:S04]  /*0170*/  IMAD.MOV R6, RZ, RZ, -R4 ;  /* 0x000000ffff067224 */ /* 0x000fc800078e0a04 */
[----:B------:R-:W-:-:S05]  /*0180*/  IMAD R3, R6, UR6, R7 ;  /* 0x0000000606037c24 */ /* 0x000fca000f8e0207 */
[----:B------:R-:W-:-:S13]  /*0190*/  ISETP.GE.U32.AND P0, PT, R3, UR6, PT ;  /* 0x0000000603007c0c */ /* 0x000fda000bf06070 */
[----:B------:R-:W-:-:S04]  /*01a0*/  @P0 IADD3 R3, PT, PT, R3, -UR6, RZ ;  /* 0x8000000603030c10 */ /* 0x000fc8000fffe0ff */
[----:B------:R-:W-:-:S13]  /*01b0*/  ISETP.GE.U32.AND P1, PT, R3, UR6, PT ;  /* 0x0000000603007c0c */ /* 0x000fda000bf26070 */
[----:B------:R-:W-:-:S05]  /*01c0*/  @P1 VIADD R3, R3, -UR6 ;  /* 0x8000000603031c36 */ /* 0x000fca0008000000 */
[----:B------:R-:W-:-:S04]  /*01d0*/  SEL R5, R0, R3, !P2 ;  /* 0x0000000300057207 */ /* 0x000fc80005000000 */
[----:B-1----:R-:W-:-:S13]  /*01e0*/  ISETP.GE.U32.AND P3, PT, R5, UR7, PT ;  /* 0x0000000705007c0c */ /* 0x002fda000bf66070 */
[----:B--2---:R-:W-:Y:S05]  /*01f0*/  @P3 BRA `(.L_x_0) ;  /* 0x00000000002c3947 */ /* 0x004fea0003800000 */
[----:B------:R-:W0:Y:S01]  /*0200*/  LDC.64 R2, c[0x0][0x380] ;  /* 0x0000e000ff027b82 */ /* 0x000e220000000a00 */
[----:B------:R-:W-:-:S04]  /*0210*/  @P0 IADD3 R4, PT, PT, R4, 0x1, RZ ;  /* 0x0000000104040810 */ /* 0x000fc80007ffe0ff */
[----:B------:R-:W-:-:S04]  /*0220*/  @P1 IADD3 R4, PT, PT, R4, 0x1, RZ ;  /* 0x0000000104041810 */ /* 0x000fc80007ffe0ff */
[----:B------:R-:W-:-:S05]  /*0230*/  SEL R0, R0, R4, !P2 ;  /* 0x0000000400007207 */ /* 0x000fca0005000000 */
[----:B------:R-:W-:-:S04]  /*0240*/  IMAD R5, R0, UR7, R5 ;  /* 0x0000000700057c24 */ /* 0x000fc8000f8e0205 */
[----:B0-----:R-:W-:Y:S02]  /*0250*/  IMAD.WIDE.U32 R2, R5, 0x8, R2 ;  /* 0x0000000805027825 */ /* 0x001fe400078e0002 */
[----:B------:R-:W0:Y:S04]  /*0260*/  LDC.64 R4, c[0x0][0x388] ;  /* 0x0000e200ff047b82 */ /* 0x000e280000000a00 */
[----:B------:R-:W2:Y:S01]  /*0270*/  LDG.E.64 R2, desc[UR4][R2.64] ;  /* 0x0000000402027981 */ /* 0x000ea2000c1e1b00 */
[----:B0-----:R-:W-:-:S05]  /*0280*/  IMAD.WIDE.U32 R4, R7, 0x8, R4 ;  /* 0x0000000807047825 */ /* 0x001fca00078e0004 */
[----:B--2---:R-:W-:Y:S01]  /*0290*/  STG.E.64 desc[UR4][R4.64], R2 ;  /* 0x0000000204007986 */ /* 0x004fe2000c101b04 */
[----:B------:R-:W-:Y:S05]  /*02a0*/  EXIT ;  /* 0x000000000000794d */ /* 0x000fea0003800000 */
.L_x_0:
[----:B------:R-:W0:Y:S02]  /*02b0*/  LDC.64 R2, c[0x0][0x388] ;  /* 0x0000e200ff027b82 */ /* 0x000e240000000a00 */
[----:B0-----:R-:W-:-:S05]  /*02c0*/  IMAD.WIDE.U32 R2, R7, 0x8, R2 ;  /* 0x0000000807027825 */ /* 0x001fca00078e0002 */
[----:B------:R-:W-:Y:S01]  /*02d0*/  STG.E.64 desc[UR4][R2.64], RZ ;  /* 0x000000ff02007986 */ /* 0x000fe2000c101b04 */
[----:B------:R-:W-:Y:S05]  /*02e0*/  EXIT ;  /* 0x000000000000794d */ /* 0x000fea0003800000 */
.L_x_1:
[----:B------:R-:W-:-:S00]  /*02f0*/  BRA `(.L_x_1) ;  /* 0xfffffffc00fc7947 */ /* 0x000fc0000383ffff */
[----:B------:R-:W-:-:S00]  /*0300*/  NOP ;  /* 0x0000000000007918 */ /* 0x000fc00000000000 */
[----:B------:R-:W-:-:S00]  /*0310*/  NOP ;  /* 0x0000000000007918 */ /* 0x000fc00000000000 */
[----:B------:R-:W-:-:S00]  /*0320*/  NOP ;  /* 0x0000000000007918 */ /* 0x000fc00000000000 */
[----:B------:R-:W-:-:S00]  /*0330*/  NOP ;  /* 0x0000000000007918 */ /* 0x000fc00000000000 */
[----:B------:R-:W-:-:S00]  /*0340*/  NOP ;  /* 0x0000000000007918 */ /* 0x000fc00000000000 */
[----:B------:R-:W-:-:S00]  /*0350*/  NOP ;  /* 0x0000000000007918 */ /* 0x000fc00000000000 */
[----:B------:R-:W-:-:S00]  /*0360*/  NOP ;  /* 0x0000000000007918 */ /* 0x000fc00000000000 */
[----:B------:R-:W-:-:S00]  /*0370*/  NOP ;  /* 0x0000000000007918 */ /* 0x000fc00000000000 */
.L_x_33:


//--------------------- .text.ntt_batched_scale   --------------------------
	.section	.text.ntt_batched_scale,"ax",@progbits
	.align	128
        .global         ntt_batched_scale
        .type           ntt_batched_scale,@function
        .size           ntt_batched_scale,(.L_x_34 - ntt_batched_scale)
        .other          ntt_batched_scale,@"STO_CUDA_ENTRY STV_DEFAULT"
ntt_batched_scale:
.text.ntt_batched_scale:
[----:B------:R-:W-:Y:S01]  /*0000*/  LDC R1, c[0x0][0x37c] ;  /* 0x0000df00ff017b82 */ /* 0x000fe20000000800 */
[----:B------:R-:W0:Y:S07]  /*0010*/  S2R R3, SR_TID.X ;  /* 0x0000000000037919 */ /* 0x000e2e0000002100 */
[----:B------:R-:W0:Y:S01]  /*0020*/  S2UR UR6, SR_CTAID.X ;  /* 0x00000000000679c3 */ /* 0x000e220000002500 */
[----:B------:R-:W1:Y:S07]  /*0030*/  LDCU.64 UR4, c[0x0][0x388] ;  /* 0x00007100ff0477ac */ /* 0x000e6e0008000a00 */
[----:B------:R-:W0:Y:S01]  /*0040*/  LDC R0, c[0x0][0x360] ;  /* 0x0000d800ff007b82 */ /* 0x000e220000000800 */
[----:B-1----:R-:W-:Y:S01]  /*0050*/  UIMAD UR4, UR5, UR4, URZ ;  /* 0x00000004050472a4 */ /* 0x002fe2000f8e02ff */
[----:B0-----:R-:W-:-:S05]  /*0060*/  IMAD R0, R0, UR6, R3 ;  /* 0x0000000600007c24 */ /* 0x001fca000f8e0203 */
[----:B------:R-:W-:-:S13]  /*0070*/  ISETP.GE.U32.AND P0, PT, R0, UR4, PT ;  /* 0x0000000400007c0c */ /* 0x000fda000bf06070 */
[----:B------:R-:W-:Y:S05]  /*0080*/  @P0 EXIT ;  /* 0x000000000000094d */ /* 0x000fea0003800000 */
[----:B------:R-:W0:Y:S01]  /*0090*/  I2F.U32.RP R4, UR5 ;  /* 0x0000000500047d06 */ /* 0x000e220008209000 */
[----:B------:R-:W-:Y:S01]  /*00a0*/  ISETP.NE.U32.AND P2, PT, RZ, UR5, PT ;  /* 0x00000005ff007c0c */ /* 0x000fe2000bf45070 */
[----:B------:R-:W1:Y:S01]  /*00b0*/  LDCU UR4, c[0x0][0x390] ;  /* 0x00007200ff0477ac */ /* 0x000e620008000800 */
[----:B------:R-:W2:Y:S01]  /*00c0*/  LDCU.64 UR8, c[0x0][0x380] ;  /* 0x00007000ff0877ac */ /* 0x000ea20008000a00 */
[----:B------:R-:W3:Y:S04]  /*00d0*/  LDCU.64 UR6, c[0x0][0x358] ;  /* 0x00006b00ff0677ac */ /* 0x000ee80008000a00 */
[----:B0-----:R-:W0:Y:S02]  /*00e0*/  MUFU.RCP R4, R4 ;  /* 0x0000000400047308 */ /* 0x001e240000001000 */
[----:B0-----:R-:W-:-:S06]  /*00f0*/  VIADD R2, R4, 0xffffffe ;  /* 0x0ffffffe04027836 */ /* 0x001fcc0000000000 */
[----:B------:R0:W4:Y:S02]  /*0100*/  F2I.FTZ.U32.TRUNC.NTZ R3, R2 ;  /* 0x0000000200037305 */ /* 0x000124000021f000 */
[----:B0-----:R-:W-:Y:S02]  /*0110*/  HFMA2 R2, -RZ, RZ, 0, 0 ;  /* 0x00000000ff027431 */ /* 0x001fe400000001ff */
[----:B----4-:R-:W-:-:S04]  /*0120*/  IMAD.MOV R5, RZ, RZ, -R3 ;  /* 0x000000ffff057224 */ /* 0x010fc800078e0a03 */
[----:B------:R-:W-:-:S04]  /*0130*/  IMAD R5, R5, UR5, RZ ;  /* 0x0000000505057c24 */ /* 0x000fc8000f8e02ff */
[----:B------:R-:W-:-:S06]  /*0140*/  IMAD.HI.U32 R3, R3, R5, R2 ;  /* 0x0000000503037227 */ /* 0x000fcc00078e0002 */
[----:B------:R-:W-:-:S04]  /*0150*/  IMAD.HI.U32 R3, R3, R0, RZ ;  /* 0x0000000003037227 */ /* 0x000fc800078e00ff */
[----:B------:R-:W-:-:S04]  /*0160*/  IMAD.MOV R5, RZ, RZ, -R3 ;  /* 0x000000ffff057224 */ /* 0x000fc800078e0a03 */
[----:B------:R-:W-:-:S05]  /*0170*/  IMAD R5, R5, UR5, R0 ;  /* 0x0000000505057c24 */ /* 0x000fca000f8e0200 */
[----:B------:R-:W-:-:S13]  /*0180*/  ISETP.GE.U32.AND P0, PT, R5, UR5, PT ;  /* 0x0000000505007c0c */ /* 0x000fda000bf06070 */
[----:B------:R-:W-:Y:S01]  /*0190*/  @P0 IADD3 R5, PT, PT, R5, -UR5, RZ ;  /* 0x8000000505050c10 */ /* 0x000fe2000fffe0ff */
[----:B------:R-:W-:-:S03]  /*01a0*/  @P0 VIADD R3, R3, 0x1 ;  /* 0x0000000103030836 */ /* 0x000fc60000000000 */
[----:B------:R-:W-:-:S13]  /*01b0*/  ISETP.GE.U32.AND P1, PT, R5, UR5, PT ;  /* 0x0000000505007c0c */ /* 0x000fda000bf26070 */
[----:B------:R-:W-:Y:S02]  /*01c0*/  @P1 IADD3 R3, PT, PT, R3, 0x1, RZ ;  /* 0x0000000103031810 */ /* 0x000fe40007ffe0ff */
[----:B------:R-:W-:-:S05]  /*01d0*/  @!P2 LOP3.LUT R3, RZ, UR5, RZ, 0x33, !PT ;  /* 0x00000005ff03ac12 */ /* 0x000fca000f8e33ff */
[----:B------:R-:W-:Y:S02]  /*01e0*/  IMAD.MOV R5, RZ, RZ, -R3 ;  /* 0x000000ffff057224 */ /* 0x000fe400078e0a03 */
[----:B-1----:R-:W-:Y:S02]  /*01f0*/  IMAD R3, R3, UR4, RZ ;  /* 0x0000000403037c24 */ /* 0x002fe4000f8e02ff */
[----:B------:R-:W-:-:S05]  /*0200*/  IMAD R0, R5, UR5, R0 ;  /* 0x0000000505007c24 */ /* 0x000fca000f8e0200 */
[----:B------:R-:W-:-:S04]  /*0210*/  IADD3 R0, P0, PT, R0, R3, RZ ;  /* 0x0000000300007210 */ /* 0x000fc80007f1e0ff */
[----:B------:R-:W-:Y:S02]  /*0220*/  IADD3.X R3, PT, PT, RZ, RZ, RZ, P0, !PT ;  /* 0x000000ffff037210 */ /* 0x000fe400007fe4ff */
[----:B--2---:R-:W-:-:S04]  /*0230*/  LEA R2, P0, R0, UR8, 0x3 ;  /* 0x0000000800027c11 */ /* 0x004fc8000f8018ff */
[----:B------:R-:W-:Y:S01]  /*0240*/  LEA.HI.X R3, R0, UR9, R3, 0x3, P0 ;  /* 0x0000000900037c11 */ /* 0x000fe200080f1c03 */
[----:B------:R-:W0:Y:S04]  /*0250*/  LDCU.64 UR8, c[0x0][0x398] ;  /* 0x00007300ff0877ac */ /* 0x000e280008000a00 */
[----:B---3--:R-:W0:Y:S02]  /*0260*/  LDG.E.64 R6, desc[UR6][R2.64] ;  /* 0x0000000602067981 */ /* 0x008e24000c1e1b00 */
[----:B0-----:R-:W-:Y:S02]  /*0270*/  IMAD R7, R7, UR8, RZ ;  /* 0x0000000807077c24 */ /* 0x001fe4000f8e02ff */
[----:B------:R-:W-:-:S04]  /*0280*/  IMAD.WIDE.U32 R4, R6, UR8, RZ ;  /* 0x0000000806047c25 */ /* 0x000fc8000f8e00ff */
[----:B------:R-:W-:-:S04]  /*0290*/  IMAD R7, R6, UR9, R7 ;  /* 0x0000000906077c24 */ /* 0x000fc8000f8e0207 */
[----:B------:R-:W-:-:S04]  /*02a0*/  IMAD.IADD R5, R5, 0x1, R7 ;  /* 0x0000000105057824 */ /* 0x000fc800078e0207 */
[----:B------:R-:W-:-:S04]  /*02b0*/  IMAD.WIDE.U32 R6, R5, -0x3579bdfd, RZ ;  /* 0xca86420305067825 */ /* 0x000fc800078e00ff */
[----:B------:R-:W-:-:S04]  /*02c0*/  IMAD.WIDE.U32 R8, P0, R4, 0x1111110e, R6 ;  /* 0x1111110e04087825 */ /* 0x000fc80007800006 */
[----:B------:R-:W-:Y:S01]  /*02d0*/  IMAD.WIDE.U32 R6, R4, -0x3579bdfd, RZ ;  /* 0xca86420304067825 */ /* 0x000fe200078e00ff */
[----:B------:R-:W-:-:S03]  /*02e0*/  IADD3.X R11, PT, PT, RZ, RZ, RZ, P0, !PT ;  /* 0x000000ffff0b7210 */ /* 0x000fc600007fe4ff */
[----:B------:R-:W-:Y:S01]  /*02f0*/  IMAD.MOV.U32 R10, RZ, RZ, R9 ;  /* 0x000000ffff0a7224 */ /* 0x000fe200078e0009 */
[----:B------:R-:W-:-:S05]  /*0300*/  IADD3 RZ, P0, PT, R7, R8, RZ ;  /* 0x0000000807ff7210 */ /* 0x000fca0007f1e0ff */
[----:B------:R-:W-:-:S03]  /*0310*/  IMAD.WIDE.U32.X R6, R5, 0x1111110e, R10, P0 ;  /* 0x1111110e05067825 */ /* 0x000fc600000e040a */
[----:B------:R-:W-:-:S04]  /*0320*/  IADD3 R9, P0, PT, R4, -R6, RZ ;  /* 0x8000000604097210 */ /* 0x000fc80007f1e0ff */
[----:B------:R-:W-:-:S04]  /*0330*/  IADD3.X R0, PT, PT, R5, ~R7, RZ, P0, !PT ;  /* 0x8000000705007210 */ /* 0x000fc800007fe4ff */
[--C-:B------:R-:W-:Y:S02]  /*0340*/  SHF.R.U64 R9, R9, 0x1, R0.reuse ;  /* 0x0000000109097819 */ /* 0x100fe40000001200 */
[----:B------:R-:W-:Y:S02]  /*0350*/  SHF.R.U32.HI R11, RZ, 0x1, R0 ;  /* 0x00000001ff0b7819 */ /* 0x000fe40000011600 */
[----:B------:R-:W-:-:S04]  /*0360*/  IADD3 R0, P0, PT, R9, R6, RZ ;  /* 0x0000000609007210 */ /* 0x000fc80007f1e0ff */
[----:B------:R-:W-:-:S04]  /*0370*/  IADD3.X R9, PT, PT, R11, R7, RZ, P0, !PT ;  /* 0x000000070b097210 */ /* 0x000fc800007fe4ff */
[--C-:B------:R-:W-:Y:S02]  /*0380*/  SHF.R.U64 R7, R0, 0x1e, R9.reuse ;  /* 0x0000001e00077819 */ /* 0x100fe40000001209 */
[----:B------:R-:W-:-:S03]  /*0390*/  SHF.R.U32.HI R0, RZ, 0x1e, R9 ;  /* 0x0000001eff007819 */ /* 0x000fc60000011609 */
[----:B------:R-:W-:-:S04]  /*03a0*/  IMAD.WIDE.U32 R4, R7, -0x78000001, R4 ;  /* 0x87ffffff07047825 */ /* 0x000fc800078e0004 */
[----:B------:R-:W-:-:S05]  /*03b0*/  IMAD R0, R0, -0x78000001, RZ ;  /* 0x87ffffff00007824 */ /* 0x000fca00078e02ff */
[----:B------:R-:W-:-:S05]  /*03c0*/  IADD3 R5, PT, PT, R5, -R7, R0 ;  /* 0x8000000705057210 */ /* 0x000fca0007ffe000 */
[----:B------:R-:W-:Y:S01]  /*03d0*/  STG.E.64 desc[UR6][R2.64], R4 ;  /* 0x0000000402007986 */ /* 0x000fe2000c101b06 */
[----:B------:R-:W-:Y:S05]  /*03e0*/  EXIT ;  /* 0x000000000000794d */ /* 0x000fea0003800000 */
.L_x_2:
        /* <DEDUP_REMOVED lines=9> */
.L_x_34:


//--------------------- .text.ntt_batched_butterfly --------------------------
	.section	.text.ntt_batched_butterfly,"ax",@progbits
	.align	128
        .global         ntt_batched_butterfly
        .type           ntt_batched_butterfly,@function
        .size           ntt_batched_butterfly,(.L_x_35 - ntt_batched_butterfly)
        .other          ntt_batched_butterfly,@"STO_CUDA_ENTRY STV_DEFAULT"
ntt_batched_butterfly:
.text.ntt_batched_butterfly:
[----:B------:R-:W-:Y:S01]  /*0000*/  LDC R1, c[0x0][0x37c] ;  /* 0x0000df00ff017b82 */ /* 0x000fe20000000800 */
[----:B------:R-:W0:Y:S07]  /*0010*/  S2R R3, SR_TID.X ;  /* 0x0000000000037919 */ /* 0x000e2e0000002100 */
[----:B------:R-:W0:Y:S01]  /*0020*/  S2UR UR8, SR_CTAID.X ;  /* 0x00000000000879c3 */ /* 0x000e220000002500 */
[----:B------:R-:W1:Y:S07]  /*0030*/  LDCU.64 UR6, c[0x0][0x388] ;  /* 0x00007100ff0677ac */ /* 0x000e6e0008000a00 */
[----:B------:R-:W0:Y:S01]  /*0040*/  LDC R0, c[0x0][0x360] ;  /* 0x0000d800ff007b82 */ /* 0x000e220000000800 */
[----:B-1----:R-:W-:-:S04]  /*0050*/  USHF.R.U32.HI UR4, URZ, 0x1, UR7 ;  /* 0x00000001ff047899 */ /* 0x002fc80008011607 */
[----:B------:R-:W-:Y:S01]  /*0060*/  UIMAD UR5, UR4, UR6, URZ ;  /* 0x00000006040572a4 */ /* 0x000fe2000f8e02ff */
[----:B0-----:R-:W-:-:S05]  /*0070*/  IMAD R0, R0, UR8, R3 ;  /* 0x0000000800007c24 */ /* 0x001fca000f8e0203 */
[----:B------:R-:W-:-:S13]  /*0080*/  ISETP.GE.U32.AND P0, PT, R0, UR5, PT ;  /* 0x0000000500007c0c */ /* 0x000fda000bf06070 */
[----:B------:R-:W-:Y:S05]  /*0090*/  @P0 EXIT ;  /* 0x000000000000094d */ /* 0x000fea0003800000 */
[----:B------:R-:W0:Y:S01]  /*00a0*/  I2F.U32.RP R4, UR4 ;  /* 0x0000000400047d06 */ /* 0x000e220008209000 */
[----:B------:R-:W-:Y:S01]  /*00b0*/  IMAD R5, RZ, RZ, -UR4 ;  /* 0x80000004ff057e24 */ /* 0x000fe2000f8e02ff */
[----:B------:R-:W1:Y:S01]  /*00c0*/  LDCU.64 UR10, c[0x0][0x390] ;  /* 0x00007200ff0a77ac */ /* 0x000e620008000a00 */
[----:B------:R-:W-:Y:S01]  /*00d0*/  ISETP.NE.U32.AND P2, PT, RZ, UR4, PT ;  /* 0x00000004ff007c0c */ /* 0x000fe2000bf45070 */
[----:B------:R-:W2:Y:S01]  /*00e0*/  LDC.64 R10, c[0x0][0x398] ;  /* 0x0000e600ff0a7b82 */ /* 0x000ea20000000a00 */
[----:B------:R-:W-:Y:S01]  /*00f0*/  UMOV UR5, 0x1 ;  /* 0x0000000100057882 */ /* 0x000fe20000000000 */
[----:B------:R-:W3:Y:S02]  /*0100*/  LDCU.64 UR8, c[0x0][0x358] ;  /* 0x00006b00ff0877ac */ /* 0x000ee40008000a00 */
[----:B0-----:R-:W0:Y:S01]  /*0110*/  MUFU.RCP R4, R4 ;  /* 0x0000000400047308 */ /* 0x001e220000001000 */
[----:B-1----:R-:W-:Y:S02]  /*0120*/  USHF.L.U32 UR5, UR5, UR11, URZ ;  /* 0x0000000b05057299 */ /* 0x002fe400080006ff */
[----:B------:R-:W-:-:S02]  /*0130*/  UIADD3 UR6, UPT, UPT, UR11, -0x1, URZ ;  /* 0xffffffff0b067890 */ /* 0x000fc4000fffe0ff */
[----:B------:R-:W-:-:S04]  /*0140*/  USHF.R.U32.HI UR5, URZ, 0x1, UR5 ;  /* 0x00000001ff057899 */ /* 0x000fc80008011605 */
[----:B------:R-:W-:Y:S01]  /*0150*/  UIADD3 UR7, UPT, UPT, UR5, -0x1, URZ ;  /* 0xffffffff05077890 */ /* 0x000fe2000fffe0ff */
[----:B0-----:R-:W-:-:S04]  /*0160*/  VIADD R2, R4, 0xffffffe ;  /* 0x0ffffffe04027836 */ /* 0x001fc80000000000 */
[----:B------:R0:W1:Y:S02]  /*0170*/  F2I.FTZ.U32.TRUNC.NTZ R3, R2 ;  /* 0x0000000200037305 */ /* 0x000064000021f000 */
[----:B0-----:R-:W-:Y:S02]  /*0180*/  IMAD.MOV.U32 R2, RZ, RZ, RZ ;  /* 0x000000ffff027224 */ /* 0x001fe400078e00ff */
[----:B-1----:R-:W-:-:S04]  /*0190*/  IMAD R5, R5, R3, RZ ;  /* 0x0000000305057224 */ /* 0x002fc800078e02ff */
[----:B------:R-:W-:-:S06]  /*01a0*/  IMAD.HI.U32 R3, R3, R5, R2 ;  /* 0x0000000503037227 */ /* 0x000fcc00078e0002 */
[----:B------:R-:W-:-:S04]  /*01b0*/  IMAD.HI.U32 R3, R3, R0, RZ ;  /* 0x0000000003037227 */ /* 0x000fc800078e00ff */
[----:B------:R-:W-:-:S04]  /*01c0*/  IMAD.MOV R5, RZ, RZ, -R3 ;  /* 0x000000ffff057224 */ /* 0x000fc800078e0a03 */
[----:B------:R-:W-:-:S05]  /*01d0*/  IMAD R5, R5, UR4, R0 ;  /* 0x0000000405057c24 */ /* 0x000fca000f8e0200 */
[----:B------:R-:W-:-:S13]  /*01e0*/  ISETP.GE.U32.AND P0, PT, R5, UR4, PT ;  /* 0x0000000405007c0c */ /* 0x000fda000bf06070 */
[----:B------:R-:W-:Y:S02]  /*01f0*/  @P0 VIADD R5, R5, -UR4 ;  /* 0x8000000405050c36 */ /* 0x000fe40008000000 */
[----:B------:R-:W-:-:S03]  /*0200*/  @P0 VIADD R3, R3, 0x1 ;  /* 0x0000000103030836 */ /* 0x000fc60000000000 */
[----:B------:R-:W-:Y:S02]  /*0210*/  ISETP.GE.U32.AND P1, PT, R5, UR4, PT ;  /* 0x0000000405007c0c */ /* 0x000fe4000bf26070 */
[----:B------:R-:W0:Y:S11]  /*0220*/  LDC.64 R4, c[0x0][0x380] ;  /* 0x0000e000ff047b82 */ /* 0x000e360000000a00 */
[----:B------:R-:W-:-:S02]  /*0230*/  @P1 IADD3 R3, PT, PT, R3, 0x1, RZ ;  /* 0x0000000103031810 */ /* 0x000fc40007ffe0ff */
[----:B------:R-:W-:-:S05]  /*0240*/  @!P2 LOP3.LUT R3, RZ, UR4, RZ, 0x33, !PT ;  /* 0x00000004ff03ac12 */ /* 0x000fca000f8e33ff */
[----:B------:R-:W-:Y:S02]  /*0250*/  IMAD.MOV R7, RZ, RZ, -R3 ;  /* 0x000000ffff077224 */ /* 0x000fe400078e0a03 */
[----:B------:R-:W-:Y:S02]  /*0260*/  IMAD R3, R3, UR10, RZ ;  /* 0x0000000a03037c24 */ /* 0x000fe4000f8e02ff */
[----:B------:R-:W-:Y:S02]  /*0270*/  IMAD R0, R7, UR4, R0 ;  /* 0x0000000407007c24 */ /* 0x000fe4000f8e0200 */
[----:B0-----:R-:W-:-:S03]  /*0280*/  IMAD.WIDE.U32 R4, R3, 0x8, R4 ;  /* 0x0000000803047825 */ /* 0x001fc600078e0004 */
[----:B------:R-:W-:Y:S02]  /*0290*/  SHF.R.U32.HI R2, RZ, UR6, R0 ;  /* 0x00000006ff027c19 */ /* 0x000fe40008011600 */
[----:B------:R-:W-:Y:S02]  /*02a0*/  LOP3.LUT R7, R0, UR7, RZ, 0xc0, !PT ;  /* 0x0000000700077c12 */ /* 0x000fe4000f8ec0ff */
[----:B------:R-:W-:-:S03]  /*02b0*/  SHF.L.U32 R2, R2, UR11, RZ ;  /* 0x0000000b02027c19 */ /* 0x000fc600080006ff */
[----:B--2---:R-:W-:-:S04]  /*02c0*/  IMAD.WIDE.U32 R10, R7, 0x8, R10 ;  /* 0x00000008070a7825 */ /* 0x004fc800078e000a */
[----:B------:R-:W-:Y:S02]  /*02d0*/  IMAD.IADD R9, R7, 0x1, R2 ;  /* 0x0000000107097824 */ /* 0x000fe400078e0202 */
[----:B---3--:R-:W2:Y:S02]  /*02e0*/  LDG.E.64 R10, desc[UR8][R10.64] ;  /* 0x000000080a0a7981 */ /* 0x008ea4000c1e1b00 */
[----:B------:R-:W-:-:S04]  /*02f0*/  VIADD R3, R9, UR5 ;  /* 0x0000000509037c36 */ /* 0x000fc80008000000 */
[----:B------:R-:W-:-:S05]  /*0300*/  IMAD.WIDE.U32 R2, R3, 0x8, R4 ;  /* 0x0000000803027825 */ /* 0x000fca00078e0004 */
[----:B------:R-:W2:Y:S01]  /*0310*/  LDG.E.64 R12, desc[UR8][R2.64] ;  /* 0x00000008020c7981 */ /* 0x000ea2000c1e1b00 */
[----:B------:R-:W-:-:S05]  /*0320*/  IMAD.WIDE.U32 R4, R9, 0x8, R4 ;  /* 0x0000000809047825 */ /* 0x000fca00078e0004 */
[----:B------:R-:W3:Y:S01]  /*0330*/  LDG.E.64 R6, desc[UR8][R4.64] ;  /* 0x0000000804067981 */ /* 0x000ee2000c1e1b00 */
[-C--:B--2---:R-:W-:Y:S02]  /*0340*/  IMAD R13, R13, R10.reuse, RZ ;  /* 0x0000000a0d0d7224 */ /* 0x084fe400078e02ff */
[----:B------:R-:W-:-:S04]  /*0350*/  IMAD.WIDE.U32 R8, R12, R10, RZ ;  /* 0x0000000a0c087225 */ /* 0x000fc800078e00ff */
[----:B------:R-:W-:-:S04]  /*0360*/  IMAD R13, R11, R12, R13 ;  /* 0x0000000c0b0d7224 */ /* 0x000fc800078e020d */
        /* <DEDUP_REMOVED lines=8> */
[----:B------:R-:W-:-:S05]  /*03f0*/  IADD3 R15, P0, PT, R8, -R10, RZ ;  /* 0x8000000a080f7210 */ /* 0x000fca0007f1e0ff */
[----:B------:R-:W-:-:S05]  /*0400*/  IMAD.X R0, R9, 0x1, ~R11, P0 ;  /* 0x0000000109007824 */ /* 0x000fca00000e0e0b */
[--C-:B------:R-:W-:Y:S02]  /*0410*/  SHF.R.U64 R15, R15, 0x1, R0.reuse ;  /* 0x000000010f0f7819 */ /* 0x100fe40000001200 */
[----:B------:R-:W-:Y:S02]  /*0420*/  SHF.R.U32.HI R13, RZ, 0x1, R0 ;  /* 0x00000001ff0d7819 */ /* 0x000fe40000011600 */
[----:B------:R-:W-:-:S05]  /*0430*/  IADD3 R15, P0, PT, R15, R10, RZ ;  /* 0x0000000a0f0f7210 */ /* 0x000fca0007f1e0ff */
[----:B------:R-:W-:-:S05]  /*0440*/  IMAD.X R0, R13, 0x1, R11, P0 ;  /* 0x000000010d007824 */ /* 0x000fca00000e060b */
[--C-:B------:R-:W-:Y:S02]  /*0450*/  SHF.R.U64 R15, R15, 0x1e, R0.reuse ;  /* 0x0000001e0f0f7819 */ /* 0x100fe40000001200 */
[----:B------:R-:W-:-:S03]  /*0460*/  SHF.R.U32.HI R0, RZ, 0x1e, R0 ;  /* 0x0000001eff007819 */ /* 0x000fc60000011600 */
[----:B------:R-:W-:-:S04]  /*0470*/  IMAD.WIDE.U32 R8, R15, -0x78000001, R8 ;  /* 0x87ffffff0f087825 */ /* 0x000fc800078e0008 */
[----:B------:R-:W-:Y:S01]  /*0480*/  IMAD R10, R0, -0x78000001, RZ ;  /* 0x87ffffff000a7824 */ /* 0x000fe200078e02ff */
[----:B---3--:R-:W-:-:S04]  /*0490*/  IADD3 R0, P1, PT, R6, R8, RZ ;  /* 0x0000000806007210 */ /* 0x008fc80007f3e0ff */
[----:B------:R-:W-:Y:S02]  /*04a0*/  IADD3 R15, PT, PT, R9, -R15, R10 ;  /* 0x8000000f090f7210 */ /* 0x000fe40007ffe00a */
[C---:B------:R-:W-:Y:S02]  /*04b0*/  IADD3 R13, P2, PT, R0.reuse, -0x78000001, RZ ;  /* 0x87ffffff000d7810 */ /* 0x040fe40007f5e0ff */
[----:B------:R-:W-:Y:S02]  /*04c0*/  IADD3.X R11, PT, PT, R7, R15, RZ, P1, !PT ;  /* 0x0000000f070b7210 */ /* 0x000fe40000ffe4ff */
[----:B------:R-:W-:Y:S02]  /*04d0*/  ISETP.GT.U32.AND P0, PT, R0, 0x78000000, PT ;  /* 0x780000000000780c */ /* 0x000fe40003f04070 */
[----:B------:R-:W-:Y:S02]  /*04e0*/  ISETP.GE.U32.AND P1, PT, R6, R8, PT ;  /* 0x000000080600720c */ /* 0x000fe40003f26070 */
[----:B------:R-:W-:-:S02]  /*04f0*/  IADD3.X R10, PT, PT, R11, -0x1, RZ, P2, !PT ;  /* 0xffffffff0b0a7810 */ /* 0x000fc400017fe4ff */
[----:B------:R-:W-:Y:S02]  /*0500*/  ISETP.GT.U32.AND.EX P0, PT, R11, RZ, PT, P0 ;  /* 0x000000ff0b00720c */ /* 0x000fe40003f04100 */
[----:B------:R-:W-:Y:S02]  /*0510*/  IADD3 R9, P2, PT, R6, 0x78000001, RZ ;  /* 0x7800000106097810 */ /* 0x000fe40007f5e0ff */
[----:B------:R-:W-:Y:S02]  /*0520*/  ISETP.GE.U32.AND.EX P1, PT, R7, R15, PT, P1 ;  /* 0x0000000f0700720c */ /* 0x000fe40003f26110 */
[----:B------:R-:W-:Y:S01]  /*0530*/  SEL R10, R10, R11, P0 ;  /* 0x0000000b0a0a7207 */ /* 0x000fe20000000000 */
[----:B------:R-:W-:Y:S01]  /*0540*/  IMAD.X R11, RZ, RZ, R7, P2 ;  /* 0x000000ffff0b7224 */ /* 0x000fe200010e0607 */
[----:B------:R-:W-:Y:S02]  /*0550*/  SEL R13, R13, R0, P0 ;  /* 0x000000000d0d7207 */ /* 0x000fe40000000000 */
[----:B------:R-:W-:-:S02]  /*0560*/  SEL R9, R9, R6, !P1 ;  /* 0x0000000609097207 */ /* 0x000fc40004800000 */
[C---:B------:R-:W-:Y:S02]  /*0570*/  ISETP.GT.U32.AND P0, PT, R13.reuse, 0x78000000, PT ;  /* 0x780000000d00780c */ /* 0x040fe40003f04070 */
[----:B------:R-:W-:Y:S02]  /*0580*/  IADD3 R0, P2, PT, R13, -0x78000001, RZ ;  /* 0x87ffffff0d007810 */ /* 0x000fe40007f5e0ff */
[----:B------:R-:W-:Y:S02]  /*0590*/  SEL R6, R11, R7, !P1 ;  /* 0x000000070b067207 */ /* 0x000fe40004800000 */
[----:B------:R-:W-:Y:S02]  /*05a0*/  IADD3 R8, P1, PT, R9, -R8, RZ ;  /* 0x8000000809087210 */ /* 0x000fe40007f3e0ff */
[C---:B------:R-:W-:Y:S02]  /*05b0*/  ISETP.GT.U32.AND.EX P0, PT, R10.reuse, RZ, PT, P0 ;  /* 0x000000ff0a00720c */ /* 0x040fe40003f04100 */
[----:B------:R-:W-:Y:S01]  /*05c0*/  IADD3.X R7, PT, PT, R10, -0x1, RZ, P2, !PT ;  /* 0xffffffff0a077810 */ /* 0x000fe200017fe4ff */
[----:B------:R-:W-:Y:S01]  /*05d0*/  IMAD.X R9, R6, 0x1, ~R15, P1 ;  /* 0x0000000106097824 */ /* 0x000fe200008e0e0f */
[----:B------:R-:W-:-:S02]  /*05e0*/  SEL R6, R0, R13, P0 ;  /* 0x0000000d00067207 */ /* 0x000fc40000000000 */
[----:B------:R-:W-:-:S05]  /*05f0*/  SEL R7, R7, R10, P0 ;  /* 0x0000000a07077207 */ /* 0x000fca0000000000 */
[----:B------:R-:W-:Y:S04]  /*0600*/  STG.E.64 desc[UR8][R4.64], R6 ;  /* 0x0000000604007986 */ /* 0x000fe8000c101b08 */
[----:B------:R-:W-:Y:S01]  /*0610*/  STG.E.64 desc[UR8][R2.64], R8 ;  /* 0x0000000802007986 */ /* 0x000fe2000c101b08 */
[----:B------:R-:W-:Y:S05]  /*0620*/  EXIT ;  /* 0x000000000000794d */ /* 0x000fea0003800000 */
.L_x_3:
        /* <DEDUP_REMOVED lines=13> */
.L_x_35:


//--------------------- .text.ntt_batched_bit_reverse --------------------------
	.section	.text.ntt_batched_bit_reverse,"ax",@progbits
	.align	128
        .global         ntt_batched_bit_reverse
        .type           ntt_batched_bit_reverse,@function
        .size           ntt_batched_bit_reverse,(.L_x_36 - ntt_batched_bit_reverse)
        .other          ntt_batched_bit_reverse,@"STO_CUDA_ENTRY STV_DEFAULT"
ntt_batched_bit_reverse:
.text.ntt_batched_bit_reverse:
        /* <DEDUP_REMOVED lines=10> */
[----:B------:R-:W-:Y:S01]  /*00a0*/  IMAD.MOV.U32 R2, RZ, RZ, RZ ;  /* 0x000000ffff027224 */ /* 0x000fe200078e00ff */
[----:B------:R-:W1:Y:S01]  /*00b0*/  LDCU UR6, c[0x0][0x394] ;  /* 0x00007280ff0677ac */ /* 0x000e620008000800 */
[----:B------:R-:W-:Y:S01]  /*00c0*/  ISETP.NE.U32.AND P2, PT, RZ, UR5, PT ;  /* 0x00000005ff007c0c */ /* 0x000fe2000bf45070 */
[----:B------:R-:W-:-:S04]  /*00d0*/  IMAD.MOV.U32 R7, RZ, RZ, RZ ;  /* 0x000000ffff077224 */ /* 0x000fc800078e00ff */
[----:B0-----:R-:W0:Y:S01]  /*00e0*/  MUFU.RCP R4, R4 ;  /* 0x0000000400047308 */ /* 0x001e220000001000 */
[----:B-1----:R-:W-:Y:S01]  /*00f0*/  UISETP.NE.AND UP0, UPT, UR6, URZ, UPT ;  /* 0x000000ff0600728c */ /* 0x002fe2000bf05270 */
[----:B0-----:R-:W-:-:S06]  /*0100*/  VIADD R3, R4, 0xffffffe ;  /* 0x0ffffffe04037836 */ /* 0x001fcc0000000000 */
[----:B------:R-:W0:Y:S02]  /*0110*/  F2I.FTZ.U32.TRUNC.NTZ R3, R3 ;  /* 0x0000000300037305 */ /* 0x000e24000021f000 */
[----:B0-----:R-:W-:-:S04]  /*0120*/  IMAD.MOV R5, RZ, RZ, -R3 ;  /* 0x000000ffff057224 */ /* 0x001fc800078e0a03 */
[----:B------:R-:W-:-:S04]  /*0130*/  IMAD R5, R5, UR5, RZ ;  /* 0x0000000505057c24 */ /* 0x000fc8000f8e02ff */
[----:B------:R-:W-:-:S06]  /*0140*/  IMAD.HI.U32 R5, R3, R5, R2 ;  /* 0x0000000503057227 */ /* 0x000fcc00078e0002 */
[----:B------:R-:W-:-:S04]  /*0150*/  IMAD.HI.U32 R2, R5, R0, RZ ;  /* 0x0000000005027227 */ /* 0x000fc800078e00ff */
[----:B------:R-:W-:-:S04]  /*0160*/  IMAD.MOV R5, RZ, RZ, -R2 ;  /* 0x000000ffff057224 */ /* 0x000fc800078e0a02 */
[----:B------:R-:W-:-:S05]  /*0170*/  IMAD R5, R5, UR5, R0 ;  /* 0x0000000505057c24 */ /* 0x000fca000f8e0200 */
[----:B------:R-:W-:-:S13]  /*0180*/  ISETP.GE.U32.AND P0, PT, R5, UR5, PT ;  /* 0x0000000505007c0c */ /* 0x000fda000bf06070 */
[----:B------:R-:W-:Y:S02]  /*0190*/  @P0 VIADD R5, R5, -UR5 ;  /* 0x8000000505050c36 */ /* 0x000fe40008000000 */
[----:B------:R-:W-:-:S03]  /*01a0*/  @P0 VIADD R2, R2, 0x1 ;  /* 0x0000000102020836 */ /* 0x000fc60000000000 */
[----:B------:R-:W-:-:S13]  /*01b0*/  ISETP.GE.U32.AND P1, PT, R5, UR5, PT ;  /* 0x0000000505007c0c */ /* 0x000fda000bf26070 */
[----:B------:R-:W-:Y:S01]  /*01c0*/  @P1 VIADD R2, R2, 0x1 ;  /* 0x0000000102021836 */ /* 0x000fe20000000000 */
[----:B------:R-:W-:-:S05]  /*01d0*/  @!P2 LOP3.LUT R2, RZ, UR5, RZ, 0x33, !PT ;  /* 0x00000005ff02ac12 */ /* 0x000fca000f8e33ff */
[----:B------:R-:W-:-:S04]  /*01e0*/  IMAD.MOV R3, RZ, RZ, -R2 ;  /* 0x000000ffff037224 */ /* 0x000fc800078e0a02 */
[----:B------:R-:W-:Y:S01]  /*01f0*/  IMAD R0, R3, UR5, R0 ;  /* 0x0000000503007c24 */ /* 0x000fe2000f8e0200 */
[----:B------:R-:W-:Y:S06]  /*0200*/  BRA.U !UP0, `(.L_x_4) ;  /* 0x0000000508cc7547 */ /* 0x000fec000b800000 */
[----:B------:R-:W-:Y:S01]  /*0210*/  UISETP.GE.U32.AND UP0, UPT, UR6, 0x4, UPT ;  /* 0x000000040600788c */ /* 0x000fe2000bf06070 */
[----:B------:R-:W-:Y:S01]  /*0220*/  IMAD.MOV.U32 R7, RZ, RZ, RZ ;  /* 0x000000ffff077224 */ /* 0x000fe200078e00ff */
[----:B------:R-:W-:Y:S01]  /*0230*/  ULOP3.LUT UR4, UR6, 0x3, URZ, 0xc0, !UPT ;  /* 0x0000000306047892 */ /* 0x000fe2000f8ec0ff */
[----:B------:R-:W-:-:S06]  /*0240*/  IMAD.MOV.U32 R3, RZ, RZ, R0 ;  /* 0x000000ffff037224 */ /* 0x000fcc00078e0000 */
[----:B------:R-:W-:Y:S05]  /*0250*/  BRA.U !UP0, `(.L_x_5) ;  /* 0x0000000508947547 */ /* 0x000fea000b800000 */
[----:B------:R-:W-:Y:S01]  /*0260*/  ULOP3.LUT UR5, UR6, 0xfffffffc, URZ, 0xc0, !UPT ;  /* 0xfffffffc06057892 */ /* 0x000fe2000f8ec0ff */
[----:B------:R-:W-:Y:S02]  /*0270*/  IMAD.MOV.U32 R7, RZ, RZ, RZ ;  /* 0x000000ffff077224 */ /* 0x000fe400078e00ff */
[----:B------:R-:W-:Y:S01]  /*0280*/  IMAD.MOV.U32 R3, RZ, RZ, R0 ;  /* 0x000000ffff037224 */ /* 0x000fe200078e0000 */
[----:B------:R-:W-:-:S04]  /*0290*/  UIADD3 UR5, UPT, UPT, -UR5, URZ, URZ ;  /* 0x000000ff05057290 */ /* 0x000fc8000fffe1ff */
[----:B------:R-:W-:-:S09]  /*02a0*/  UISETP.GE.AND UP0, UPT, UR5, URZ, UPT ;  /* 0x000000ff0500728c */ /* 0x000fd2000bf06270 */
[----:B------:R-:W-:Y:S05]  /*02b0*/  BRA.U UP0, `(.L_x_6) ;  /* 0x0000000500447547 */ /* 0x000fea000b800000 */
[----:B------:R-:W-:Y:S02]  /*02c0*/  UIADD3 UR6, UPT, UPT, -UR5, URZ, URZ ;  /* 0x000000ff05067290 */ /* 0x000fe4000fffe1ff */
[----:B------:R-:W-:Y:S02]  /*02d0*/  UPLOP3.LUT UP0, UPT, UPT, UPT, UPT, 0x80, 0x8 ;  /* 0x000000000008789c */ /* 0x000fe40003f0f070 */
[----:B------:R-:W-:-:S09]  /*02e0*/  UISETP.GT.AND UP1, UPT, UR6, 0xc, UPT ;  /* 0x0000000c0600788c */ /* 0x000fd2000bf24270 */
[----:B------:R-:W-:Y:S05]  /*02f0*/  BRA.U !UP1, `(.L_x_7) ;  /* 0x0000000109c07547 */ /* 0x000fea000b800000 */
[----:B------:R-:W-:-:S11]  /*0300*/  UPLOP3.LUT UP0, UPT, UPT, UPT, UPT, 0x40, 0x4 ;  /* 0x000000000004789c */ /* 0x000fd60003f0e870 */
.L_x_8:
[C---:B------:R-:W-:Y:S01]  /*0310*/  IMAD.SHL.U32 R4, R3.reuse, 0x4, RZ ;  /* 0x0000000403047824 */ /* 0x040fe200078e00ff */
[--C-:B------:R-:W-:Y:S01]  /*0320*/  SHF.R.U32.HI R5, RZ, 0x2, R3.reuse ;  /* 0x00000002ff057819 */ /* 0x100fe20000011603 */
[----:B------:R-:W-:Y:S01]  /*0330*/  UIADD3 UR5, UPT, UPT, UR5, 0x10, URZ ;  /* 0x0000001005057890 */ /* 0x000fe2000fffe0ff */
[--C-:B------:R-:W-:Y:S02]  /*0340*/  SHF.R.U32.HI R6, RZ, 0x3, R3.reuse ;  /* 0x00000003ff067819 */ /* 0x100fe40000011603 */
[----:B------:R-:W-:Y:S01]  /*0350*/  LOP3.LUT R4, R4, 0x4, RZ, 0xc0, !PT ;  /* 0x0000000404047812 */ /* 0x000fe200078ec0ff */
[----:B------:R-:W-:Y:S01]  /*0360*/  UISETP.GE.AND UP1, UPT, UR5, -0xc, UPT ;  /* 0xfffffff40500788c */ /* 0x000fe2000bf26270 */
[----:B------:R-:W-:Y:S02]  /*0370*/  SHF.R.U32.HI R8, RZ, 0x4, R3 ;  /* 0x00000004ff087819 */ /* 0x000fe40000011603 */
[----:B------:R-:W-:Y:S01]  /*0380*/  LOP3.LUT R9, R3, 0x2, RZ, 0xc0, !PT ;  /* 0x0000000203097812 */ /* 0x000fe200078ec0ff */
[----:B------:R-:W-:Y:S01]  /*0390*/  IMAD R4, R7, 0x8, R4 ;  /* 0x0000000807047824 */ /* 0x000fe200078e0204 */
[----:B------:R-:W-:-:S02]  /*03a0*/  LOP3.LUT R5, R5, 0x1, RZ, 0xc0, !PT ;  /* 0x0000000105057812 */ /* 0x000fc400078ec0ff */
[----:B------:R-:W-:Y:S01]  /*03b0*/  LOP3.LUT R7, R6, 0x1, RZ, 0xc0, !PT ;  /* 0x0000000106077812 */ /* 0x000fe200078ec0ff */
[----:B------:R-:W-:Y:S01]  /*03c0*/  IMAD.SHL.U32 R6, R8, 0x4, RZ ;  /* 0x0000000408067824 */ /* 0x000fe200078e00ff */
[----:B------:R-:W-:Y:S02]  /*03d0*/  IADD3 R4, PT, PT, R5, R9, R4 ;  /* 0x0000000905047210 */ /* 0x000fe40007ffe004 */
[----:B------:R-:W-:Y:S02]  /*03e0*/  SHF.R.U32.HI R9, RZ, 0x8, R3 ;  /* 0x00000008ff097819 */ /* 0x000fe40000011603 */
[----:B------:R-:W-:Y:S01]  /*03f0*/  LOP3.LUT R5, R6, 0x4, RZ, 0xc0, !PT ;  /* 0x0000000406057812 */ /* 0x000fe200078ec0ff */
[----:B------:R-:W-:Y:S01]  /*0400*/  IMAD R4, R4, 0x2, R7 ;  /* 0x0000000204047824 */ /* 0x000fe200078e0207 */
[--C-:B------:R-:W-:Y:S02]  /*0410*/  SHF.R.U32.HI R6, RZ, 0x6, R3.reuse ;  /* 0x00000006ff067819 */ /* 0x100fe40000011603 */
[----:B------:R-:W-:Y:S01]  /*0420*/  SHF.R.U32.HI R7, RZ, 0x7, R3 ;  /* 0x00000007ff077819 */ /* 0x000fe20000011603 */
[----:B------:R-:W-:Y:S01]  /*0430*/  IMAD R4, R4, 0x8, R5 ;  /* 0x0000000804047824 */ /* 0x000fe200078e0205 */
[----:B------:R-:W-:Y:S01]  /*0440*/  LOP3.LUT R5, R8, 0x2, RZ, 0xc0, !PT ;  /* 0x0000000208057812 */ /* 0x000fe200078ec0ff */
[----:B------:R-:W-:Y:S01]  /*0450*/  IMAD.SHL.U32 R8, R9, 0x4, RZ ;  /* 0x0000000409087824 */ /* 0x000fe200078e00ff */
[----:B------:R-:W-:-:S02]  /*0460*/  LOP3.LUT R6, R6, 0x1, RZ, 0xc0, !PT ;  /* 0x0000000106067812 */ /* 0x000fc400078ec0ff */
[----:B------:R-:W-:Y:S02]  /*0470*/  LOP3.LUT R7, R7, 0x1, RZ, 0xc0, !PT ;  /* 0x0000000107077812 */ /* 0x000fe400078ec0ff */
[----:B------:R-:W-:Y:S02]  /*0480*/  IADD3 R4, PT, PT, R6, R5, R4 ;  /* 0x0000000506047210 */ /* 0x000fe40007ffe004 */
[----:B------:R-:W-:Y:S02]  /*0490*/  LOP3.LUT R5, R8, 0x4, RZ, 0xc0, !PT ;  /* 0x0000000408057812 */ /* 0x000fe400078ec0ff */
[----:B------:R-:W-:Y:S01]  /*04a0*/  SHF.R.U32.HI R6, RZ, 0xa, R3 ;  /* 0x0000000aff067819 */ /* 0x000fe20000011603 */
[----:B------:R-:W-:Y:S01]  /*04b0*/  IMAD R4, R4, 0x2, R7 ;  /* 0x0000000204047824 */ /* 0x000fe200078e0207 */
[----:B------:R-:W-:Y:S02]  /*04c0*/  SHF.R.U32.HI R7, RZ, 0xb, R3 ;  /* 0x0000000bff077819 */ /* 0x000fe40000011603 */
[----:B------:R-:W-:Y:S01]  /*04d0*/  LOP3.LUT R9, R9, 0x2, RZ, 0xc0, !PT ;  /* 0x0000000209097812 */ /* 0x000fe200078ec0ff */
[----:B------:R-:W-:Y:S01]  /*04e0*/  IMAD R4, R4, 0x8, R5 ;  /* 0x0000000804047824 */ /* 0x000fe200078e0205 */
[----:B------:R-:W-:-:S02]  /*04f0*/  SHF.R.U32.HI R5, RZ, 0xc, R3 ;  /* 0x0000000cff057819 */ /* 0x000fc40000011603 */
[----:B------:R-:W-:Y:S02]  /*0500*/  LOP3.LUT R6, R6, 0x1, RZ, 0xc0, !PT ;  /* 0x0000000106067812 */ /* 0x000fe400078ec0ff */
[----:B------:R-:W-:Y:S01]  /*0510*/  LOP3.LUT R7, R7, 0x1, RZ, 0xc0, !PT ;  /* 0x0000000107077812 */ /* 0x000fe200078ec0ff */
[----:B------:R-:W-:Y:S01]  /*0520*/  IMAD.SHL.U32 R8, R5, 0x4, RZ ;  /* 0x0000000405087824 */ /* 0x000fe200078e00ff */
[----:B------:R-:W-:Y:S02]  /*0530*/  IADD3 R4, PT, PT, R6, R9, R4 ;  /* 0x0000000906047210 */ /* 0x000fe40007ffe004 */
[----:B------:R-:W-:Y:S02]  /*0540*/  SHF.R.U32.HI R6, RZ, 0xe, R3 ;  /* 0x0000000eff067819 */ /* 0x000fe40000011603 */
[----:B------:R-:W-:Y:S01]  /*0550*/  LOP3.LUT R9, R8, 0x4, RZ, 0xc0, !PT ;  /* 0x0000000408097812 */ /* 0x000fe200078ec0ff */
[----:B------:R-:W-:Y:S01]  /*0560*/  IMAD R4, R4, 0x2, R7 ;  /* 0x0000000204047824 */ /* 0x000fe200078e0207 */
[----:B------:R-:W-:-:S02]  /*0570*/  SHF.R.U32.HI R7, RZ, 0xf, R3 ;  /* 0x0000000fff077819 */ /* 0x000fc40000011603 */
[----:B------:R-:W-:Y:S01]  /*0580*/  LOP3.LUT R5, R5, 0x2, RZ, 0xc0, !PT ;  /* 0x0000000205057812 */ /* 0x000fe200078ec0ff */
[----:B------:R-:W-:Y:S01]  /*0590*/  IMAD R4, R4, 0x8, R9 ;  /* 0x0000000804047824 */ /* 0x000fe200078e0209 */
[----:B------:R-:W-:Y:S02]  /*05a0*/  LOP3.LUT R6, R6, 0x1, RZ, 0xc0, !PT ;  /* 0x0000000106067812 */ /* 0x000fe400078ec0ff */
[----:B------:R-:W-:Y:S02]  /*05b0*/  LOP3.LUT R7, R7, 0x1, RZ, 0xc0, !PT ;  /* 0x0000000107077812 */ /* 0x000fe400078ec0ff */
[----:B------:R-:W-:Y:S02]  /*05c0*/  IADD3 R4, PT, PT, R6, R5, R4 ;  /* 0x0000000506047210 */ /* 0x000fe40007ffe004 */
[----:B------:R-:W-:-:S03]  /*05d0*/  SHF.R.U32.HI R3, RZ, 0x10, R3 ;  /* 0x00000010ff037819 */ /* 0x000fc60000011603 */
[----:B------:R-:W-:Y:S01]  /*05e0*/  IMAD R7, R4, 0x2, R7 ;  /* 0x0000000204077824 */ /* 0x000fe200078e0207 */
[----:B------:R-:W-:Y:S06]  /*05f0*/  BRA.U !UP1, `(.L_x_8) ;  /* 0xfffffffd09447547 */ /* 0x000fec000b83ffff */
.L_x_7:
[----:B------:R-:W-:-:S04]  /*0600*/  UIADD3 UR6, UPT, UPT, -UR5, URZ, URZ ;  /* 0x000000ff05067290 */ /* 0x000fc8000fffe1ff */
[----:B------:R-:W-:-:S09]  /*0610*/  UISETP.GT.AND UP1, UPT, UR6, 0x4, UPT ;  /* 0x000000040600788c */ /* 0x000fd2000bf24270 */
[----:B------:R-:W-:Y:S05]  /*0620*/  BRA.U !UP1, `(.L_x_9) ;  /* 0x0000000109607547 */ /* 0x000fea000b800000 */
[C---:B------:R-:W-:Y:S01]  /*0630*/  IMAD.SHL.U32 R4, R3.reuse, 0x4, RZ ;  /* 0x0000000403047824 */ /* 0x040fe200078e00ff */
[--C-:B------:R-:W-:Y:S01]  /*0640*/  SHF.R.U32.HI R5, RZ, 0x2, R3.reuse ;  /* 0x00000002ff057819 */ /* 0x100fe20000011603 */
[----:B------:R-:W-:Y:S01]  /*0650*/  UIADD3 UR5, UPT, UPT, UR5, 0x8, URZ ;  /* 0x0000000805057890 */ /* 0x000fe2000fffe0ff */
[--C-:B------:R-:W-:Y:S01]  /*0660*/  SHF.R.U32.HI R6, RZ, 0x3, R3.reuse ;  /* 0x00000003ff067819 */ /* 0x100fe20000011603 */
[----:B------:R-:W-:Y:S01]  /*0670*/  UPLOP3.LUT UP0, UPT, UPT, UPT, UPT, 0x40, 0x4 ;  /* 0x000000000004789c */ /* 0x000fe20003f0e870 */
[----:B------:R-:W-:Y:S02]  /*0680*/  LOP3.LUT R4, R4, 0x4, RZ, 0xc0, !PT ;  /* 0x0000000404047812 */ /* 0x000fe400078ec0ff */
[----:B------:R-:W-:Y:S02]  /*0690*/  SHF.R.U32.HI R8, RZ, 0x4, R3 ;  /* 0x00000004ff087819 */ /* 0x000fe40000011603 */
[----:B------:R-:W-:Y:S01]  /*06a0*/  LOP3.LUT R9, R3, 0x2, RZ, 0xc0, !PT ;  /* 0x0000000203097812 */ /* 0x000fe200078ec0ff */
[----:B------:R-:W-:Y:S01]  /*06b0*/  IMAD R4, R7, 0x8, R4 ;  /* 0x0000000807047824 */ /* 0x000fe200078e0204 */
[----:B------:R-:W-:-:S02]  /*06c0*/  LOP3.LUT R5, R5, 0x1, RZ, 0xc0, !PT ;  /* 0x0000000105057812 */ /* 0x000fc400078ec0ff */
[----:B------:R-:W-:Y:S01]  /*06d0*/  LOP3.LUT R7, R6, 0x1, RZ, 0xc0, !PT ;  /* 0x0000000106077812 */ /* 0x000fe200078ec0ff */
[----:B------:R-:W-:Y:S01]  /*06e0*/  IMAD.SHL.U32 R6, R8, 0x4, RZ ;  /* 0x0000000408067824 */ /* 0x000fe200078e00ff */
[----:B------:R-:W-:-:S04]  /*06f0*/  IADD3 R4, PT, PT, R5, R9, R4 ;  /* 0x0000000905047210 */ /* 0x000fc80007ffe004 */
[----:B------:R-:W-:Y:S01]  /*0700*/  LOP3.LUT R5, R6, 0x4, RZ, 0xc0, !PT ;  /* 0x0000000406057812 */ /* 0x000fe200078ec0ff */
[----:B------:R-:W-:Y:S01]  /*0710*/  IMAD R4, R4, 0x2, R7 ;  /* 0x0000000204047824 */ /* 0x000fe200078e0207 */
[--C-:B------:R-:W-:Y:S02]  /*0720*/  SHF.R.U32.HI R6, RZ, 0x6, R3.reuse ;  /* 0x00000006ff067819 */ /* 0x100fe40000011603 */
[----:B------:R-:W-:Y:S01]  /*0730*/  SHF.R.U32.HI R7, RZ, 0x7, R3 ;  /* 0x00000007ff077819 */ /* 0x000fe20000011603 */
[----:B------:R-:W-:Y:S01]  /*0740*/  IMAD R4, R4, 0x8, R5 ;  /* 0x0000000804047824 */ /* 0x000fe200078e0205 */
[----:B------:R-:W-:Y:S02]  /*0750*/  LOP3.LUT R5, R8, 0x2, RZ, 0xc0, !PT ;  /* 0x0000000208057812 */ /* 0x000fe400078ec0ff */
[----:B------:R-:W-:Y:S02]  /*0760*/  LOP3.LUT R6, R6, 0x1, RZ, 0xc0, !PT ;  /* 0x0000000106067812 */ /* 0x000fe400078ec0ff */
[----:B------:R-:W-:-:S02]  /*0770*/  LOP3.LUT R7, R7, 0x1, RZ, 0xc0, !PT ;  /* 0x0000000107077812 */ /* 0x000fc400078ec0ff */
[----:B------:R-:W-:Y:S02]  /*0780*/  IADD3 R4, PT, PT, R6, R5, R4 ;  /* 0x0000000506047210 */ /* 0x000fe40007ffe004 */
[----:B------:R-:W-:-:S03]  /*0790*/  SHF.R.U32.HI R3, RZ, 0x8, R3 ;  /* 0x00000008ff037819 */ /* 0x000fc60000011603 */
[----:B------:R-:W-:-:S07]  /*07a0*/  IMAD R7, R4, 0x2, R7 ;  /* 0x0000000204077824 */ /* 0x000fce00078e0207 */
.L_x_9:
[----:B------:R-:W-:-:S09]  /*07b0*/  UISETP.NE.OR UP0, UPT, UR5, URZ, UP0 ;  /* 0x000000ff0500728c */ /* 0x000fd20008705670 */
[----:B------:R-:W-:Y:S05]  /*07c0*/  BRA.U !UP0, `(.L_x_5) ;  /* 0x0000000108387547 */ /* 0x000fea000b800000 */
.L_x_6:
[----:B------:R-:W-:Y:S01]  /*07d0*/  IMAD.SHL.U32 R4, R3, 0x4, RZ ;  /* 0x0000000403047824 */ /* 0x000fe200078e00ff */
[----:B------:R-:W-:Y:S01]  /*07e0*/  UIADD3 UR5, UPT, UPT, UR5, 0x4, URZ ;  /* 0x0000000405057890 */ /* 0x000fe2000fffe0ff */
[--C-:B------:R-:W-:Y:S02]  /*07f0*/  SHF.R.U32.HI R5, RZ, 0x2, R3.reuse ;  /* 0x00000002ff057819 */ /* 0x100fe40000011603 */
[----:B------:R-:W-:Y:S01]  /*0800*/  SHF.R.U32.HI R6, RZ, 0x3, R3 ;  /* 0x00000003ff067819 */ /* 0x000fe20000011603 */
[----:B------:R-:W-:Y:S01]  /*0810*/  UISETP.NE.AND UP0, UPT, UR5, URZ, UPT ;  /* 0x000000ff0500728c */ /* 0x000fe2000bf05270 */
[----:B------:R-:W-:Y:S02]  /*0820*/  LOP3.LUT R4, R4, 0x4, RZ, 0xc0, !PT ;  /* 0x0000000404047812 */ /* 0x000fe400078ec0ff */
[----:B------:R-:W-:Y:S02]  /*0830*/  LOP3.LUT R5, R5, 0x1, RZ, 0xc0, !PT ;  /* 0x0000000105057812 */ /* 0x000fe400078ec0ff */
[----:B------:R-:W-:Y:S01]  /*0840*/  LOP3.LUT R6, R6, 0x1, RZ, 0xc0, !PT ;  /* 0x0000000106067812 */ /* 0x000fe200078ec0ff */
[----:B------:R-:W-:Y:S01]  /*0850*/  IMAD R4, R7, 0x8, R4 ;  /* 0x0000000807047824 */ /* 0x000fe200078e0204 */
[----:B------:R-:W-:-:S02]  /*0860*/  LOP3.LUT R7, R3, 0x2, RZ, 0xc0, !PT ;  /* 0x0000000203077812 */ /* 0x000fc400078ec0ff */
[----:B------:R-:W-:Y:S02]  /*0870*/  SHF.R.U32.HI R3, RZ, 0x4, R3 ;  /* 0x00000004ff037819 */ /* 0x000fe40000011603 */
[----:B------:R-:W-:-:S05]  /*0880*/  IADD3 R7, PT, PT, R5, R7, R4 ;  /* 0x0000000705077210 */ /* 0x000fca0007ffe004 */
[----:B------:R-:W-:Y:S01]  /*0890*/  IMAD R7, R7, 0x2, R6 ;  /* 0x0000000207077824 */ /* 0x000fe200078e0206 */
[----:B------:R-:W-:Y:S06]  /*08a0*/  BRA.U UP0, `(.L_x_6) ;  /* 0xfffffffd00c87547 */ /* 0x000fec000b83ffff */
.L_x_5:
[----:B------:R-:W-:-:S09]  /*08b0*/  UISETP.NE.AND UP0, UPT, UR4, URZ, UPT ;  /* 0x000000ff0400728c */ /* 0x000fd2000bf05270 */
[----:B------:R-:W-:Y:S05]  /*08c0*/  BRA.U !UP0, `(.L_x_4) ;  /* 0x00000001081c7547 */ /* 0x000fea000b800000 */
[----:B------:R-:W-:-:S12]  /*08d0*/  UIADD3 UR4, UPT, UPT, -UR4, URZ, URZ ;  /* 0x000000ff04047290 */ /* 0x000fd8000fffe1ff */
.L_x_10:
[----:B------:R-:W-:Y:S01]  /*08e0*/  UIADD3 UR4, UPT, UPT, UR4, 0x1, URZ ;  /* 0x0000000104047890 */ /* 0x000fe2000fffe0ff */
[----:B------:R-:W-:Y:S02]  /*08f0*/  LOP3.LUT R4, R3, 0x1, RZ, 0xc0, !PT ;  /* 0x0000000103047812 */ /* 0x000fe400078ec0ff */
[----:B------:R-:W-:Y:S01]  /*0900*/  SHF.R.U32.HI R3, RZ, 0x1, R3 ;  /* 0x00000001ff037819 */ /* 0x000fe20000011603 */
[----:B------:R-:W-:Y:S02]  /*0910*/  UISETP.NE.AND UP0, UPT, UR4, URZ, UPT ;  /* 0x000000ff0400728c */ /* 0x000fe4000bf05270 */
[----:B------:R-:W-:-:S07]  /*0920*/  IMAD R7, R7, 0x2, R4 ;  /* 0x0000000207077824 */ /* 0x000fce00078e0204 */
[----:B------:R-:W-:Y:S05]  /*0930*/  BRA.U UP0, `(.L_x_10) ;  /* 0xfffffffd00e87547 */ /* 0x000fea000b83ffff */
.L_x_4:
[----:B------:R-:W-:-:S13]  /*0940*/  ISETP.GE.U32.AND P0, PT, R0, R7, PT ;  /* 0x000000070000720c */ /* 0x000fda0003f06070 */
[----:B------:R-:W-:Y:S05]  /*0950*/  @P0 EXIT ;  /* 0x000000000000094d */ /* 0x000fea0003800000 */
[----:B------:R-:W0:Y:S01]  /*0960*/  LDC.64 R4, c[0x0][0x380] ;  /* 0x0000e000ff047b82 */ /* 0x000e220000000a00 */
[----:B------:R-:W1:Y:S01]  /*0970*/  LDCU UR6, c[0x0][0x390] ;  /* 0x00007200ff0677ac */ /* 0x000e620008000800 */
[----:B------:R-:W2:Y:S01]  /*0980*/  LDCU.64 UR4, c[0x0][0x358] ;  /* 0x00006b00ff0477ac */ /* 0x000ea20008000a00 */
[----:B-1----:R-:W-:-:S04]  /*0990*/  IMAD R3, R2, UR6, RZ ;  /* 0x0000000602037c24 */ /* 0x002fc8000f8e02ff */
[----:B0-----:R-:W-:-:S04]  /*09a0*/  IMAD.WIDE.U32 R2, R3, 0x8, R4 ;  /* 0x0000000803027825 */ /* 0x001fc800078e0004 */
[----:B------:R-:W-:-:S04]  /*09b0*/  IMAD.WIDE.U32 R6, R7, 0x8, R2 ;  /* 0x0000000807067825 */ /* 0x000fc800078e0002 */
[----:B------:R-:W-:Y:S01]  /*09c0*/  IMAD.WIDE.U32 R2, R0, 0x8, R2 ;  /* 0x0000000800027825 */ /* 0x000fe200078e0002 */
[----:B--2---:R-:W2:Y:S04]  /*09d0*/  LDG.E.64 R8, desc[UR4][R6.64] ;  /* 0x0000000406087981 */ /* 0x004ea8000c1e1b00 */
[----:B------:R-:W3:Y:S04]  /*09e0*/  LDG.E.64 R4, desc[UR4][R2.64] ;  /* 0x0000000402047981 */ /* 0x000ee8000c1e1b00 */
[----:B--2---:R-:W-:Y:S04]  /*09f0*/  STG.E.64 desc[UR4][R2.64], R8 ;  /* 0x0000000802007986 */ /* 0x004fe8000c101b04 */
[----:B---3--:R-:W-:Y:S01]  /*0a00*/  STG.E.64 desc[UR4][R6.64], R4 ;  /* 0x0000000406007986 */ /* 0x008fe2000c101b04 */
[----:B------:R-:W-:Y:S05]  /*0a10*/  EXIT ;  /* 0x000000000000794d */ /* 0x000fea0003800000 */
.L_x_11:
        /* <DEDUP_REMOVED lines=14> */
.L_x_36:


//--------------------- .text._Z26precompute_twiddles_kernelPmjm --------------------------
	.section	.text._Z26precompute_twiddles_kernelPmjm,"ax",@progbits
	.align	128
        .global         _Z26precompute_twiddles_kernelPmjm
        .type           _Z26precompute_twiddles_kernelPmjm,@function
        .size           _Z26precompute_twiddles_kernelPmjm,(.L_x_37 - _Z26precompute_twiddles_kernelPmjm)
        .other          _Z26precompute_twiddles_kernelPmjm,@"STO_CUDA_ENTRY STV_DEFAULT"
_Z26precompute_twiddles_kernelPmjm:
.text._Z26precompute_twiddles_kernelPmjm:
[----:B------:R-:W-:Y:S01]  /*0000*/  LDC R1, c[0x0][0x37c] ;  /* 0x0000df00ff017b82 */ /* 0x000fe20000000800 */
[----:B------:R-:W0:Y:S07]  /*0010*/  S2R R0, SR_TID.X ;  /* 0x0000000000007919 */ /* 0x000e2e0000002100 */
[----:B------:R-:W0:Y:S01]  /*0020*/  S2UR UR4, SR_CTAID.X ;  /* 0x00000000000479c3 */ /* 0x000e220000002500 */
[----:B------:R-:W1:Y:S07]  /*0030*/  LDCU UR5, c[0x0][0x388] ;  /* 0x00007100ff0577ac */ /* 0x000e6e0008000800 */
[----:B------:R-:W0:Y:S02]  /*0040*/  LDC R5, c[0x0][0x360] ;  /* 0x0000d800ff057b82 */ /* 0x000e240000000800 */
[----:B0-----:R-:W-:-:S05]  /*0050*/  IMAD R5, R5, UR4, R0 ;  /* 0x0000000405057c24 */ /* 0x001fca000f8e0200 */
[----:B-1----:R-:W-:-:S13]  /*0060*/  ISETP.GE.U32.AND P0, PT, R5, UR5, PT ;  /* 0x0000000505007c0c */ /* 0x002fda000bf06070 */
[----:B------:R-:W-:Y:S05]  /*0070*/  @P0 EXIT ;  /* 0x000000000000094d */ /* 0x000fea0003800000 */
[----:B------:R-:W-:Y:S01]  /*0080*/  ISETP.NE.AND P0, PT, R5, RZ, PT ;  /* 0x000000ff0500720c */ /* 0x000fe20003f05270 */
[----:B------:R-:W0:Y:S01]  /*0090*/  LDCU.64 UR4, c[0x0][0x358] ;  /* 0x00006b00ff0477ac */ /* 0x000e220008000a00 */
[----:B------:R-:W1:Y:S01]  /*00a0*/  LDCU.64 UR6, c[0x0][0x390] ;  /* 0x00007200ff0677ac */ /* 0x000e620008000a00 */
[----:B------:R-:W2:Y:S10]  /*00b0*/  LDCU.64 UR8, c[0x0][0x390] ;  /* 0x00007200ff0877ac */ /* 0x000eb40008000a00 */
[----:B------:R-:W-:Y:S05]  /*00c0*/  @!P0 BRA `(.L_x_12) ;  /* 0x0000000800308947 */ /* 0x000fea0003800000 */
[----:B------:R-:W3:Y:S01]  /*00d0*/  LDC.64 R2, c[0x0][0x380] ;  /* 0x0000e000ff027b82 */ /* 0x000ee20000000a00 */
[C---:B------:R-:W-:Y:S01]  /*00e0*/  ISETP.GE.U32.AND P1, PT, R5.reuse, 0x4, PT ;  /* 0x000000040500780c */ /* 0x040fe20003f26070 */
[----:B------:R-:W-:Y:S01]  /*00f0*/  BSSY.RECONVERGENT B0, `(.L_x_13) ;  /* 0x0000067000007945 */ /* 0x000fe20003800200 */
[C---:B------:R-:W-:Y:S01]  /*0100*/  LOP3.LUT R0, R5.reuse, 0x3, RZ, 0xc0, !PT ;  /* 0x0000000305007812 */ /* 0x040fe200078ec0ff */
[----:B------:R-:W-:Y:S02]  /*0110*/  HFMA2 R9, -RZ, RZ, 0, 0 ;  /* 0x00000000ff097431 */ /* 0x000fe400000001ff */
[----:B------:R-:W-:Y:S01]  /*0120*/  IMAD.MOV.U32 R8, RZ, RZ, 0x1 ;  /* 0x00000001ff087424 */ /* 0x000fe200078e00ff */
[----:B------:R-:W-:Y:S01]  /*0130*/  ISETP.NE.AND P0, PT, R0, RZ, PT ;  /* 0x000000ff0000720c */ /* 0x000fe20003f05270 */
[----:B---3--:R-:W-:-:S06]  /*0140*/  IMAD.WIDE.U32 R2, R5, 0x8, R2 ;  /* 0x0000000805027825 */ /* 0x008fcc00078e0002 */
[----:B------:R-:W-:Y:S06]  /*0150*/  @!P1 BRA `(.L_x_14) ;  /* 0x0000000400809947 */ /* 0x000fec0003800000 */
[----:B------:R-:W-:Y:S01]  /*0160*/  LOP3.LUT R4, R5, 0xfffffffc, RZ, 0xc0, !PT ;  /* 0xfffffffc05047812 */ /* 0x000fe200078ec0ff */
[----:B------:R-:W-:Y:S01]  /*0170*/  IMAD.MOV.U32 R8, RZ, RZ, 0x1 ;  /* 0x00000001ff087424 */ /* 0x000fe200078e00ff */
[----:B------:R-:W-:-:S03]  /*0180*/  MOV R9, RZ ;  /* 0x000000ff00097202 */ /* 0x000fc60000000f00 */
[----:B------:R-:W-:-:S07]  /*0190*/  IMAD.MOV R4, RZ, RZ, -R4 ;  /* 0x000000ffff047224 */ /* 0x000fce00078e0a04 */
.L_x_15:
[----:B-1----:R-:W-:Y:S01]  /*01a0*/  IMAD R9, R9, UR6, RZ ;  /* 0x0000000609097c24 */ /* 0x002fe2000f8e02ff */
[----:B------:R-:W-:Y:S01]  /*01b0*/  IADD3 R4, PT, PT, R4, 0x4, RZ ;  /* 0x0000000404047810 */ /* 0x000fe20007ffe0ff */
[----:B------:R-:W-:-:S04]  /*01c0*/  IMAD.WIDE.U32 R6, R8, UR6, RZ ;  /* 0x0000000608067c25 */ /* 0x000fc8000f8e00ff */
[----:B------:R-:W-:-:S05]  /*01d0*/  IMAD R9, R8, UR7, R9 ;  /* 0x0000000708097c24 */ /* 0x000fca000f8e0209 */
[----:B------:R-:W-:-:S05]  /*01e0*/  IADD3 R7, PT, PT, R7, R9, RZ ;  /* 0x0000000907077210 */ /* 0x000fca0007ffe0ff */
[----:B------:R-:W-:-:S04]  /*01f0*/  IMAD.WIDE.U32 R8, R7, -0x3579bdfd, RZ ;  /* 0xca86420307087825 */ /* 0x000fc800078e00ff */
[----:B------:R-:W-:-:S04]  /*0200*/  IMAD.WIDE.U32 R10, P1, R6, 0x1111110e, R8 ;  /* 0x1111110e060a7825 */ /* 0x000fc80007820008 */
[----:B------:R-:W-:Y:S01]  /*0210*/  IMAD.WIDE.U32 R8, R6, -0x3579bdfd, RZ ;  /* 0xca86420306087825 */ /* 0x000fe200078e00ff */
[----:B------:R-:W-:-:S03]  /*0220*/  MOV R12, R11 ;  /* 0x0000000b000c7202 */ /* 0x000fc60000000f00 */
[----:B------:R-:W-:Y:S01]  /*0230*/  IMAD.X R13, RZ, RZ, RZ, P1 ;  /* 0x000000ffff0d7224 */ /* 0x000fe200008e06ff */
[----:B------:R-:W-:-:S05]  /*0240*/  IADD3 RZ, P1, PT, R9, R10, RZ ;  /* 0x0000000a09ff7210 */ /* 0x000fca0007f3e0ff */
[----:B------:R-:W-:-:S03]  /*0250*/  IMAD.WIDE.U32.X R8, R7, 0x1111110e, R12, P1 ;  /* 0x1111110e07087825 */ /* 0x000fc600008e040c */
[----:B------:R-:W-:-:S05]  /*0260*/  IADD3 R5, P1, PT, R6, -R8, RZ ;  /* 0x8000000806057210 */ /* 0x000fca0007f3e0ff */
[----:B------:R-:W-:-:S05]  /*0270*/  IMAD.X R10, R7, 0x1, ~R9, P1 ;  /* 0x00000001070a7824 */ /* 0x000fca00008e0e09 */
[--C-:B------:R-:W-:Y:S02]  /*0280*/  SHF.R.U64 R5, R5, 0x1, R10.reuse ;  /* 0x0000000105057819 */ /* 0x100fe4000000120a */
[----:B------:R-:W-:Y:S02]  /*0290*/  SHF.R.U32.HI R11, RZ, 0x1, R10 ;  /* 0x00000001ff0b7819 */ /* 0x000fe4000001160a */
[----:B------:R-:W-:-:S04]  /*02a0*/  IADD3 R5, P1, PT, R5, R8, RZ ;  /* 0x0000000805057210 */ /* 0x000fc80007f3e0ff */
[----:B------:R-:W-:-:S04]  /*02b0*/  IADD3.X R8, PT, PT, R11, R9, RZ, P1, !PT ;  /* 0x000000090b087210 */ /* 0x000fc80000ffe4ff */
[--C-:B------:R-:W-:Y:S02]  /*02c0*/  SHF.R.U64 R5, R5, 0x1e, R8.reuse ;  /* 0x0000001e05057819 */ /* 0x100fe40000001208 */
[----:B------:R-:W-:-:S03]  /*02d0*/  SHF.R.U32.HI R10, RZ, 0x1e, R8 ;  /* 0x0000001eff0a7819 */ /* 0x000fc60000011608 */
[----:B------:R-:W-:-:S04]  /*02e0*/  IMAD.WIDE.U32 R8, R5, -0x78000001, R6 ;  /* 0x87ffffff05087825 */ /* 0x000fc800078e0006 */
[----:B------:R-:W-:Y:S02]  /*02f0*/  IMAD R10, R10, -0x78000001, RZ ;  /* 0x87ffffff0a0a7824 */ /* 0x000fe400078e02ff */
[----:B------:R-:W-:-:S03]  /*0300*/  IMAD.WIDE.U32 R6, R8, UR6, RZ ;  /* 0x0000000608067c25 */ /* 0x000fc6000f8e00ff */
[----:B------:R-:W-:-:S05]  /*0310*/  IADD3 R5, PT, PT, R9, -R5, R10 ;  /* 0x8000000509057210 */ /* 0x000fca0007ffe00a */
[----:B------:R-:W-:-:S04]  /*0320*/  IMAD R5, R5, UR6, RZ ;  /* 0x0000000605057c24 */ /* 0x000fc8000f8e02ff */
        /* <DEDUP_REMOVED lines=13> */
[----:B------:R-:W-:-:S05]  /*0400*/  IADD3 R5, P1, PT, R5, R8, RZ ;  /* 0x0000000805057210 */ /* 0x000fca0007f3e0ff */
[----:B------:R-:W-:-:S05]  /*0410*/  IMAD.X R8, R11, 0x1, R9, P1 ;  /* 0x000000010b087824 */ /* 0x000fca00008e0609 */
[--C-:B------:R-:W-:Y:S02]  /*0420*/  SHF.R.U64 R5, R5, 0x1e, R8.reuse ;  /* 0x0000001e05057819 */ /* 0x100fe40000001208 */
[----:B------:R-:W-:-:S03]  /*0430*/  SHF.R.U32.HI R10, RZ, 0x1e, R8 ;  /* 0x0000001eff0a7819 */ /* 0x000fc60000011608 */
[----:B------:R-:W-:-:S04]  /*0440*/  IMAD.WIDE.U32 R8, R5, -0x78000001, R6 ;  /* 0x87ffffff05087825 */ /* 0x000fc800078e0006 */
[----:B------:R-:W-:Y:S02]  /*0450*/  IMAD R10, R10, -0x78000001, RZ ;  /* 0x87ffffff0a0a7824 */ /* 0x000fe400078e02ff */
[----:B------:R-:W-:-:S03]  /*0460*/  IMAD.WIDE.U32 R6, R8, UR6, RZ ;  /* 0x0000000608067c25 */ /* 0x000fc6000f8e00ff */
[----:B------:R-:W-:-:S05]  /*0470*/  IADD3 R5, PT, PT, R9, -R5, R10 ;  /* 0x8000000509057210 */ /* 0x000fca0007ffe00a */
[----:B------:R-:W-:-:S04]  /*0480*/  IMAD R5, R5, UR6, RZ ;  /* 0x0000000605057c24 */ /* 0x000fc8000f8e02ff */
        /* <DEDUP_REMOVED lines=36> */
[----:B------:R-:W-:Y:S01]  /*06d0*/  IMAD.X R8, R11, 0x1, R9, P1 ;  /* 0x000000010b087824 */ /* 0x000fe200008e0609 */
[----:B------:R-:W-:-:S04]  /*06e0*/  ISETP.NE.AND P1, PT, R4, RZ, PT ;  /* 0x000000ff0400720c */ /* 0x000fc80003f25270 */
[--C-:B------:R-:W-:Y:S02]  /*06f0*/  SHF.R.U64 R5, R5, 0x1e, R8.reuse ;  /* 0x0000001e05057819 */ /* 0x100fe40000001208 */
[----:B------:R-:W-:-:S03]  /*0700*/  SHF.R.U32.HI R8, RZ, 0x1e, R8 ;  /* 0x0000001eff087819 */ /* 0x000fc60000011608 */
[----:B------:R-:W-:-:S04]  /*0710*/  IMAD.WIDE.U32 R6, R5, -0x78000001, R6 ;  /* 0x87ffffff05067825 */ /* 0x000fc800078e0006 */
[----:B------:R-:W-:-:S05]  /*0720*/  IMAD R8, R8, -0x78000001, RZ ;  /* 0x87ffffff08087824 */ /* 0x000fca00078e02ff */
[----:B------:R-:W-:Y:S01]  /*0730*/  IADD3 R9, PT, PT, R7, -R5, R8 ;  /* 0x8000000507097210 */ /* 0x000fe20007ffe008 */
[----:B------:R-:W-:Y:S01]  /*0740*/  IMAD.MOV.U32 R8, RZ, RZ, R6 ;  /* 0x000000ffff087224 */ /* 0x000fe200078e0006 */
[----:B------:R-:W-:Y:S06]  /*0750*/  @P1 BRA `(.L_x_15) ;  /* 0xfffffff800901947 */ /* 0x000fec000383ffff */
.L_x_14:
[----:B012---:R-:W-:Y:S05]  /*0760*/  BSYNC.RECONVERGENT B0 ;  /* 0x0000000000007941 */ /* 0x007fea0003800200 */
.L_x_13:
[----:B------:R-:W-:Y:S04]  /*0770*/  BSSY.RECONVERGENT B0, `(.L_x_16) ;  /* 0x000001d000007945 */ /* 0x000fe80003800200 */
[----:B------:R-:W-:Y:S05]  /*0780*/  @!P0 BRA `(.L_x_17) ;  /* 0x00000000006c8947 */ /* 0x000fea0003800000 */
[----:B------:R-:W-:-:S07]  /*0790*/  IADD3 R0, PT, PT, -R0, RZ, RZ ;  /* 0x000000ff00007210 */ /* 0x000fce0007ffe1ff */
.L_x_18:
[----:B------:R-:W-:Y:S01]  /*07a0*/  IMAD R9, R9, UR8, RZ ;  /* 0x0000000809097c24 */ /* 0x000fe2000f8e02ff */
[----:B------:R-:W-:Y:S01]  /*07b0*/  IADD3 R0, PT, PT, R0, 0x1, RZ ;  /* 0x0000000100007810 */ /* 0x000fe20007ffe0ff */
        /* <DEDUP_REMOVED lines=20> */
[----:B------:R-:W-:Y:S02]  /*0900*/  IMAD R10, R10, -0x78000001, RZ ;  /* 0x87ffffff0a0a7824 */ /* 0x000fe400078e02ff */
[----:B------:R-:W-:-:S03]  /*0910*/  IMAD.MOV.U32 R8, RZ, RZ, R4 ;  /* 0x000000ffff087224 */ /* 0x000fc600078e0004 */
[----:B------:R-:W-:Y:S01]  /*0920*/  IADD3 R9, PT, PT, R5, -R9, R10 ;  /* 0x8000000905097210 */ /* 0x000fe20007ffe00a */
[----:B------:R-:W-:Y:S06]  /*0930*/  @P0 BRA `(.L_x_18) ;  /* 0xfffffffc00980947 */ /* 0x000fec000383ffff */
.L_x_17:
[----:B------:R-:W-:Y:S05]  /*0940*/  BSYNC.RECONVERGENT B0 ;  /* 0x0000000000007941 */ /* 0x000fea0003800200 */
.L_x_16:
[----:B------:R-:W-:Y:S01]  /*0950*/  MOV R4, R8 ;  /* 0x0000000800047202 */ /* 0x000fe20000000f00 */
[----:B------:R-:W-:-:S05]  /*0960*/  IMAD.MOV.U32 R5, RZ, RZ, R9 ;  /* 0x000000ffff057224 */ /* 0x000fca00078e0009 */
[----:B------:R-:W-:Y:S01]  /*0970*/  STG.E.64 desc[UR4][R2.64], R4 ;  /* 0x0000000402007986 */ /* 0x000fe2000c101b04 */
[----:B------:R-:W-:Y:S05]  /*0980*/  EXIT ;  /* 0x000000000000794d */ /* 0x000fea0003800000 */
.L_x_12:
[----:B------:R-:W0:Y:S01]  /*0990*/  LDC.64 R2, c[0x0][0x380] ;  /* 0x0000e000ff027b82 */ /* 0x000e220000000a00 */
[----:B------:R-:W-:Y:S02]  /*09a0*/  HFMA2 R4, -RZ, RZ, 0, 5.9604644775390625e-08 ;  /* 0x00000001ff047431 */ /* 0x000fe400000001ff */
[----:B------:R-:W-:-:S05]  /*09b0*/  IMAD.MOV.U32 R5, RZ, RZ, 0x0 ;  /* 0x00000000ff057424 */ /* 0x000fca00078e00ff */
[----:B0-----:R-:W-:Y:S01]  /*09c0*/  STG.E.64 desc[UR4][R2.64], R4 ;  /* 0x0000000402007986 */ /* 0x001fe2000c101b04 */
[----:B-12---:R-:W-:Y:S05]  /*09d0*/  EXIT ;  /* 0x000000000000794d */ /* 0x006fea0003800000 */
.L_x_19:
        /* <DEDUP_REMOVED lines=10> */
.L_x_37:


//--------------------- .text._Z14scale_by_inv_nPmjm --------------------------
	.section	.text._Z14scale_by_inv_nPmjm,"ax",@progbits
	.align	128
        .global         _Z14scale_by_inv_nPmjm
        .type           _Z14scale_by_inv_nPmjm,@function
        .size           _Z14scale_by_inv_nPmjm,(.L_x_38 - _Z14scale_by_inv_nPmjm)
        .other          _Z14scale_by_inv_nPmjm,@"STO_CUDA_ENTRY STV_DEFAULT"
_Z14scale_by_inv_nPmjm:
.text._Z14scale_by_inv_nPmjm:
        /* <DEDUP_REMOVED lines=8> */
[----:B------:R-:W0:Y:S01]  /*0080*/  LDC.64 R2, c[0x0][0x380] ;  /* 0x0000e000ff027b82 */ /* 0x000e220000000a00 */
[----:B------:R-:W1:Y:S01]  /*0090*/  LDCU.64 UR4, c[0x0][0x358] ;  /* 0x00006b00ff0477ac */ /* 0x000e620008000a00 */
[----:B------:R-:W2:Y:S01]  /*00a0*/  LDCU.64 UR6, c[0x0][0x390] ;  /* 0x00007200ff0677ac */ /* 0x000ea20008000a00 */
[----:B0-----:R-:W-:-:S05]  /*00b0*/  IMAD.WIDE.U32 R2, R5, 0x8, R2 ;  /* 0x0000000805027825 */ /* 0x001fca00078e0002 */
[----:B-1----:R-:W2:Y:S02]  /*00c0*/  LDG.E.64 R6, desc[UR4][R2.64] ;  /* 0x0000000402067981 */ /* 0x002ea4000c1e1b00 */
[----:B--2---:R-:W-:Y:S02]  /*00d0*/  IMAD R7, R7, UR6, RZ ;  /* 0x0000000607077c24 */ /* 0x004fe4000f8e02ff */
[----:B------:R-:W-:-:S04]  /*00e0*/  IMAD.WIDE.U32 R4, R6, UR6, RZ ;  /* 0x0000000606047c25 */ /* 0x000fc8000f8e00ff */
[----:B------:R-:W-:-:S05]  /*00f0*/  IMAD R7, R6, UR7, R7 ;  /* 0x0000000706077c24 */ /* 0x000fca000f8e0207 */
[----:B------:R-:W-:-:S05]  /*0100*/  IADD3 R5, PT, PT, R5, R7, RZ ;  /* 0x0000000705057210 */ /* 0x000fca0007ffe0ff */
[----:B------:R-:W-:-:S04]  /*0110*/  IMAD.WIDE.U32 R6, R5, -0x3579bdfd, RZ ;  /* 0xca86420305067825 */ /* 0x000fc800078e00ff */
[----:B------:R-:W-:-:S04]  /*0120*/  IMAD.WIDE.U32 R8, P0, R4, 0x1111110e, R6 ;  /* 0x1111110e04087825 */ /* 0x000fc80007800006 */
[----:B------:R-:W-:Y:S01]  /*0130*/  IMAD.WIDE.U32 R6, R4, -0x3579bdfd, RZ ;  /* 0xca86420304067825 */ /* 0x000fe200078e00ff */
[----:B------:R-:W-:Y:S02]  /*0140*/  IADD3.X R11, PT, PT, RZ, RZ, RZ, P0, !PT ;  /* 0x000000ffff0b7210 */ /* 0x000fe400007fe4ff */
[----:B------:R-:W-:Y:S02]  /*0150*/  MOV R10, R9 ;  /* 0x00000009000a7202 */ /* 0x000fe40000000f00 */
        /* <DEDUP_REMOVED lines=15> */
.L_x_20:
        /* <DEDUP_REMOVED lines=11> */
.L_x_38:


//--------------------- .text._Z27ntt_kernel_butterfly_sharedPmjjPKm --------------------------
	.section	.text._Z27ntt_kernel_butterfly_sharedPmjjPKm,"ax",@progbits
	.align	128
        .global         _Z27ntt_kernel_butterfly_sharedPmjjPKm
        .type           _Z27ntt_kernel_butterfly_sharedPmjjPKm,@function
        .size           _Z27ntt_kernel_butterfly_sharedPmjjPKm,(.L_x_39 - _Z27ntt_kernel_butterfly_sharedPmjjPKm)
        .other          _Z27ntt_kernel_butterfly_sharedPmjjPKm,@"STO_CUDA_ENTRY STV_DEFAULT"
_Z27ntt_kernel_butterfly_sharedPmjjPKm:
.text._Z27ntt_kernel_butterfly_sharedPmjjPKm:
[----:B------:R-:W-:Y:S01]  /*0000*/  LDC R1, c[0x0][0x37c] ;  /* 0x0000df00ff017b82 */ /* 0x000fe20000000800 */
[----:B------:R-:W0:Y:S07]  /*0010*/  S2R R15, SR_TID.X ;  /* 0x00000000000f7919 */ /* 0x000e2e0000002100 */
[----:B------:R-:W1:Y:S01]  /*0020*/  S2UR UR4, SR_CTAID.X ;  /* 0x00000000000479c3 */ /* 0x000e620000002500 */
[----:B------:R-:W2:Y:S01]  /*0030*/  LDCU UR8, c[0x0][0x388] ;  /* 0x00007100ff0877ac */ /* 0x000ea20008000800 */
[----:B------:R-:W3:Y:S06]  /*0040*/  LDCU.64 UR6, c[0x0][0x358] ;  /* 0x00006b00ff0677ac */ /* 0x000eec0008000a00 */
[----:B------:R-:W1:Y:S08]  /*0050*/  LDC R12, c[0x0][0x360] ;  /* 0x0000d800ff0c7b82 */ /* 0x000e700000000800 */
[----:B------:R-:W4:Y:S01]  /*0060*/  LDC.64 R2, c[0x0][0x380] ;  /* 0x0000e000ff027b82 */ /* 0x000f220000000a00 */
[----:B-1----:R-:W-:Y:S01]  /*0070*/  IMAD R0, R12, UR4, RZ ;  /* 0x000000040c007c24 */ /* 0x002fe2000f8e02ff */
[----:B------:R-:W1:Y:S03]  /*0080*/  LDCU UR4, c[0x0][0x38c] ;  /* 0x00007180ff0477ac */ /* 0x000e660008000800 */
[----:B0-----:R-:W-:-:S04]  /*0090*/  IMAD R7, R0, 0x2, R15 ;  /* 0x0000000200077824 */ /* 0x001fc800078e020f */
[C---:B------:R-:W-:Y:S01]  /*00a0*/  IMAD.IADD R9, R7.reuse, 0x1, R12 ;  /* 0x0000000107097824 */ /* 0x040fe200078e020c */
[C---:B--2---:R-:W-:Y:S01]  /*00b0*/  ISETP.GE.U32.AND P2, PT, R7.reuse, UR8, PT ;  /* 0x0000000807007c0c */ /* 0x044fe2000bf46070 */
[----:B----4-:R-:W-:-:S03]  /*00c0*/  IMAD.WIDE.U32 R4, R7, 0x8, R2 ;  /* 0x0000000807047825 */ /* 0x010fc600078e0002 */
[C---:B------:R-:W-:Y:S01]  /*00d0*/  ISETP.GE.U32.AND P3, PT, R9.reuse, UR8, PT ;  /* 0x0000000809007c0c */ /* 0x040fe2000bf66070 */
[----:B------:R-:W-:-:S08]  /*00e0*/  IMAD.WIDE.U32 R2, R9, 0x8, R2 ;  /* 0x0000000809027825 */ /* 0x000fd000078e0002 */
[----:B---3--:R-:W2:Y:S04]  /*00f0*/  @!P2 LDG.E.64 R8, desc[UR6][R4.64] ;  /* 0x000000060408a981 */ /* 0x008ea8000c1e1b00 */
[----:B------:R-:W3:Y:S01]  /*0100*/  @!P3 LDG.E.64 R10, desc[UR6][R2.64] ;  /* 0x00000006020ab981 */ /* 0x000ee2000c1e1b00 */
[----:B------:R-:W0:Y:S01]  /*0110*/  S2UR UR5, SR_CgaCtaId ;  /* 0x00000000000579c3 */ /* 0x000e220000008800 */
[----:B------:R-:W-:Y:S01]  /*0120*/  IMAD.MOV.U32 R0, RZ, RZ, 0x1 ;  /* 0x00000001ff007424 */ /* 0x000fe200078e00ff */
[----:B------:R-:W-:Y:S04]  /*0130*/  BSSY.RECONVERGENT B0, `(.L_x_21) ;  /* 0x0000041000007945 */ /* 0x000fe80003800200 */
[----:B-1----:R-:W-:Y:S01]  /*0140*/  SHF.L.U32 R0, R0, UR4, RZ ;  /* 0x0000000400007c19 */ /* 0x002fe200080006ff */
[----:B------:R-:W-:-:S03]  /*0150*/  UMOV UR4, 0x400 ;  /* 0x0000040000047882 */ /* 0x000fc60000000000 */
[----:B------:R-:W-:-:S04]  /*0160*/  SHF.R.U32.HI R14, RZ, 0x1, R0 ;  /* 0x00000001ff0e7819 */ /* 0x000fc80000011600 */
[----:B------:R-:W-:-:S04]  /*0170*/  ISETP.GE.U32.AND P0, PT, R15, R14, PT ;  /* 0x0000000e0f00720c */ /* 0x000fc80003f06070 */
[----:B------:R-:W-:Y:S01]  /*0180*/  ISETP.GE.U32.OR P0, PT, R7, UR8, P0 ;  /* 0x0000000807007c0c */ /* 0x000fe20008706470 */
[----:B0-----:R-:W-:-:S06]  /*0190*/  ULEA UR4, UR5, UR4, 0x18 ;  /* 0x0000000405047291 */ /* 0x001fcc000f8ec0ff */
[----:B------:R-:W-:-:S05]  /*01a0*/  LEA R6, R15, UR4, 0x3 ;  /* 0x000000040f067c11 */ /* 0x000fca000f8e18ff */
[----:B------:R-:W-:Y:S01]  /*01b0*/  IMAD R0, R12, 0x8, R6 ;  /* 0x000000080c007824 */ /* 0x000fe200078e0206 */
[----:B--2---:R0:W-:Y:S04]  /*01c0*/  @!P2 STS.64 [R6], R8 ;  /* 0x000000080600a388 */ /* 0x0041e80000000a00 */
[----:B---3--:R0:W-:Y:S01]  /*01d0*/  @!P3 STS.64 [R0], R10 ;  /* 0x0000000a0000b388 */ /* 0x0081e20000000a00 */
[----:B------:R-:W-:Y:S06]  /*01e0*/  BAR.SYNC.DEFER_BLOCKING 0x0 ;  /* 0x0000000000007b1d */ /* 0x000fec0000010000 */
[----:B------:R-:W-:Y:S05]  /*01f0*/  @P0 BRA `(.L_x_22) ;  /* 0x0000000000d00947 */ /* 0x000fea0003800000 */
[----:B------:R-:W1:Y:S02]  /*0200*/  LDC.64 R12, c[0x0][0x390] ;  /* 0x0000e400ff0c7b82 */ /* 0x000e640000000a00 */
[----:B-1----:R-:W-:-:S06]  /*0210*/  IMAD.WIDE.U32 R12, R15, 0x8, R12 ;  /* 0x000000080f0c7825 */ /* 0x002fcc00078e000c */
[----:B------:R-:W2:Y:S01]  /*0220*/  LDG.E.64 R12, desc[UR6][R12.64] ;  /* 0x000000060c0c7981 */ /* 0x000ea2000c1e1b00 */
[----:B------:R-:W-:-:S05]  /*0230*/  IMAD R7, R14, 0x8, R6 ;  /* 0x000000080e077824 */ /* 0x000fca00078e0206 */
[----:B0-----:R-:W2:Y:S02]  /*0240*/  LDS.64 R8, [R7] ;  /* 0x0000000007087984 */ /* 0x001ea40000000a00 */
[-C--:B--2---:R-:W-:Y:S02]  /*0250*/  IMAD R9, R9, R12.reuse, RZ ;  /* 0x0000000c09097224 */ /* 0x084fe400078e02ff */
[----:B------:R-:W-:-:S04]  /*0260*/  IMAD.WIDE.U32 R10, R8, R12, RZ ;  /* 0x0000000c080a7225 */ /* 0x000fc800078e00ff */
[----:B------:R-:W-:Y:S02]  /*0270*/  IMAD R9, R13, R8, R9 ;  /* 0x000000080d097224 */ /* 0x000fe400078e0209 */
[----:B------:R-:W-:-:S04]  /*0280*/  IMAD.WIDE.U32 R14, R10, -0x3579bdfd, RZ ;  /* 0xca8642030a0e7825 */ /* 0x000fc800078e00ff */
[----:B------:R-:W-:-:S04]  /*0290*/  IMAD.IADD R11, R11, 0x1, R9 ;  /* 0x000000010b0b7824 */ /* 0x000fc800078e0209 */
[----:B------:R-:W-:-:S04]  /*02a0*/  IMAD.WIDE.U32 R8, R11, -0x3579bdfd, RZ ;  /* 0xca8642030b087825 */ /* 0x000fc800078e00ff */
[----:B------:R-:W-:Y:S02]  /*02b0*/  IMAD.WIDE.U32 R16, P0, R10, 0x1111110e, R8 ;  /* 0x1111110e0a107825 */ /* 0x000fe40007800008 */
[----:B------:R-:W0:Y:S02]  /*02c0*/  LDS.64 R8, [R6] ;  /* 0x0000000006087984 */ /* 0x000e240000000a00 */
[----:B------:R-:W-:Y:S01]  /*02d0*/  IMAD.X R13, RZ, RZ, RZ, P0 ;  /* 0x000000ffff0d7224 */ /* 0x000fe200000e06ff */
[----:B------:R-:W-:Y:S01]  /*02e0*/  IADD3 RZ, P0, PT, R15, R16, RZ ;  /* 0x000000100fff7210 */ /* 0x000fe20007f1e0ff */
[----:B------:R-:W-:-:S04]  /*02f0*/  IMAD.MOV.U32 R12, RZ, RZ, R17 ;  /* 0x000000ffff0c7224 */ /* 0x000fc800078e0011 */
        /* <DEDUP_REMOVED lines=11> */
[----:B0-----:R-:W-:-:S04]  /*03b0*/  IADD3 R12, P1, PT, R8, R10, RZ ;  /* 0x0000000a080c7210 */ /* 0x001fc80007f3e0ff */
[----:B------:R-:W-:Y:S02]  /*03c0*/  IADD3 R17, PT, PT, R11, -R17, R13 ;  /* 0x800000110b117210 */ /* 0x000fe40007ffe00d */
[C---:B------:R-:W-:Y:S02]  /*03d0*/  IADD3 R15, P4, PT, R12.reuse, -0x78000001, RZ ;  /* 0x87ffffff0c0f7810 */ /* 0x040fe40007f9e0ff */
[----:B------:R-:W-:Y:S01]  /*03e0*/  ISETP.GT.U32.AND P0, PT, R12, 0x78000000, PT ;  /* 0x780000000c00780c */ /* 0x000fe20003f04070 */
[----:B------:R-:W-:Y:S01]  /*03f0*/  IMAD.X R13, R9, 0x1, R17, P1 ;  /* 0x00000001090d7824 */ /* 0x000fe200008e0611 */
[----:B------:R-:W-:-:S04]  /*0400*/  ISETP.GE.U32.AND P1, PT, R8, R10, PT ;  /* 0x0000000a0800720c */ /* 0x000fc80003f26070 */
[C---:B------:R-:W-:Y:S02]  /*0410*/  IADD3.X R14, PT, PT, R13.reuse, -0x1, RZ, P4, !PT ;  /* 0xffffffff0d0e7810 */ /* 0x040fe400027fe4ff */
[----:B------:R-:W-:Y:S02]  /*0420*/  ISETP.GT.U32.AND.EX P0, PT, R13, RZ, PT, P0 ;  /* 0x000000ff0d00720c */ /* 0x000fe40003f04100 */
[----:B------:R-:W-:Y:S02]  /*0430*/  IADD3 R11, P4, PT, R8, 0x78000001, RZ ;  /* 0x78000001080b7810 */ /* 0x000fe40007f9e0ff */
[----:B------:R-:W-:Y:S02]  /*0440*/  ISETP.GE.U32.AND.EX P1, PT, R9, R17, PT, P1 ;  /* 0x000000110900720c */ /* 0x000fe40003f26110 */
[----:B------:R-:W-:Y:S01]  /*0450*/  SEL R14, R14, R13, P0 ;  /* 0x0000000d0e0e7207 */ /* 0x000fe20000000000 */
[----:B------:R-:W-:Y:S01]  /*0460*/  IMAD.X R13, RZ, RZ, R9, P4 ;  /* 0x000000ffff0d7224 */ /* 0x000fe200020e0609 */
[----:B------:R-:W-:-:S02]  /*0470*/  SEL R15, R15, R12, P0 ;  /* 0x0000000c0f0f7207 */ /* 0x000fc40000000000 */
[----:B------:R-:W-:Y:S02]  /*0480*/  SEL R11, R11, R8, !P1 ;  /* 0x000000080b0b7207 */ /* 0x000fe40004800000 */
[C---:B------:R-:W-:Y:S02]  /*0490*/  ISETP.GT.U32.AND P0, PT, R15.reuse, 0x78000000, PT ;  /* 0x780000000f00780c */ /* 0x040fe40003f04070 */
[----:B------:R-:W-:Y:S02]  /*04a0*/  IADD3 R12, P4, PT, R15, -0x78000001, RZ ;  /* 0x87ffffff0f0c7810 */ /* 0x000fe40007f9e0ff */
[----:B------:R-:W-:Y:S02]  /*04b0*/  SEL R8, R13, R9, !P1 ;  /* 0x000000090d087207 */ /* 0x000fe40004800000 */
[----:B------:R-:W-:Y:S02]  /*04c0*/  IADD3 R10, P1, PT, R11, -R10, RZ ;  /* 0x8000000a0b0a7210 */ /* 0x000fe40007f3e0ff */
[----:B------:R-:W-:-:S02]  /*04d0*/  ISETP.GT.U32.AND.EX P0, PT, R14, RZ, PT, P0 ;  /* 0x000000ff0e00720c */ /* 0x000fc40003f04100 */
[----:B------:R-:W-:Y:S01]  /*04e0*/  IADD3.X R9, PT, PT, R14, -0x1, RZ, P4, !PT ;  /* 0xffffffff0e097810 */ /* 0x000fe200027fe4ff */
[----:B------:R-:W-:Y:S01]  /*04f0*/  IMAD.X R11, R8, 0x1, ~R17, P1 ;  /* 0x00000001080b7824 */ /* 0x000fe200008e0e11 */
[----:B------:R-:W-:Y:S02]  /*0500*/  SEL R8, R12, R15, P0 ;  /* 0x0000000f0c087207 */ /* 0x000fe40000000000 */
[----:B------:R-:W-:-:S05]  /*0510*/  SEL R9, R9, R14, P0 ;  /* 0x0000000e09097207 */ /* 0x000fca0000000000 */
[----:B------:R1:W-:Y:S04]  /*0520*/  STS.64 [R6], R8 ;  /* 0x0000000806007388 */ /* 0x0003e80000000a00 */
[----:B------:R1:W-:Y:S02]  /*0530*/  STS.64 [R7], R10 ;  /* 0x0000000a07007388 */ /* 0x0003e40000000a00 */
.L_x_22:
[----:B------:R-:W-:Y:S05]  /*0540*/  BSYNC.RECONVERGENT B0 ;  /* 0x0000000000007941 */ /* 0x000fea0003800200 */
.L_x_21:
[----:B------:R-:W-:Y:S06]  /*0550*/  BAR.SYNC.DEFER_BLOCKING 0x0 ;  /* 0x0000000000007b1d */ /* 0x000fec0000010000 */
[----:B01----:R-:W0:Y:S04]  /*0560*/  @!P2 LDS.64 R6, [R6] ;  /* 0x000000000606a984 */ /* 0x003e280000000a00 */
[----:B0-----:R0:W-:Y:S01]  /*0570*/  @!P2 STG.E.64 desc[UR6][R4.64], R6 ;  /* 0x000000060400a986 */ /* 0x0011e2000c101b06 */
[----:B------:R-:W-:Y:S05]  /*0580*/  @P3 EXIT ;  /* 0x000000000000394d */ /* 0x000fea0003800000 */
[----:B0-----:R-:W0:Y:S04]  /*0590*/  LDS.64 R4, [R0] ;  /* 0x0000000000047984 */ /* 0x001e280000000a00 */
[----:B0-----:R-:W-:Y:S01]  /*05a0*/  STG.E.64 desc[UR6][R2.64], R4 ;  /* 0x0000000402007986 */ /* 0x001fe2000c101b06 */
[----:B------:R-:W-:Y:S05]  /*05b0*/  EXIT ;  /* 0x000000000000794d */ /* 0x000fea0003800000 */
.L_x_23:
        /* <DEDUP_REMOVED lines=12> */
.L_x_39:


//--------------------- .text._Z20ntt_kernel_butterflyPmjjPKm --------------------------
	.section	.text._Z20ntt_kernel_butterflyPmjjPKm,"ax",@progbits
	.align	128
        .global         _Z20ntt_kernel_butterflyPmjjPKm
        .type           _Z20ntt_kernel_butterflyPmjjPKm,@function
        .size           _Z20ntt_kernel_butterflyPmjjPKm,(.L_x_40 - _Z20ntt_kernel_butterflyPmjjPKm)
        .other          _Z20ntt_kernel_butterflyPmjjPKm,@"STO_CUDA_ENTRY STV_DEFAULT"
_Z20ntt_kernel_butterflyPmjjPKm:
.text._Z20ntt_kernel_butterflyPmjjPKm:
[----:B------:R-:W-:Y:S01]  /*0000*/  LDC R1, c[0x0][0x37c] ;  /* 0x0000df00ff017b82 */ /* 0x000fe20000000800 */
[----:B------:R-:W0:Y:S07]  /*0010*/  S2R R3, SR_TID.X ;  /* 0x0000000000037919 */ /* 0x000e2e0000002100 */
[----:B------:R-:W0:Y:S01]  /*0020*/  S2UR UR5, SR_CTAID.X ;  /* 0x00000000000579c3 */ /* 0x000e220000002500 */
[----:B------:R-:W1:Y:S07]  /*0030*/  LDCU UR4, c[0x0][0x388] ;  /* 0x00007100ff0477ac */ /* 0x000e6e0008000800 */
[----:B------:R-:W0:Y:S01]  /*0040*/  LDC R0, c[0x0][0x360] ;  /* 0x0000d800ff007b82 */ /* 0x000e220000000800 */
[----:B-1----:R-:W-:Y:S01]  /*0050*/  USHF.R.U32.HI UR4, URZ, 0x1, UR4 ;  /* 0x00000001ff047899 */ /* 0x002fe20008011604 */
[----:B0-----:R-:W-:-:S05]  /*0060*/  IMAD R0, R0, UR5, R3 ;  /* 0x0000000500007c24 */ /* 0x001fca000f8e0203 */
[----:B------:R-:W-:-:S13]  /*0070*/  ISETP.GE.U32.AND P0, PT, R0, UR4, PT ;  /* 0x0000000400007c0c */ /* 0x000fda000bf06070 */
[----:B------:R-:W-:Y:S05]  /*0080*/  @P0 EXIT ;  /* 0x000000000000094d */ /* 0x000fea0003800000 */
[----:B------:R-:W0:Y:S01]  /*0090*/  LDCU UR7, c[0x0][0x38c] ;  /* 0x00007180ff0777ac */ /* 0x000e220008000800 */
[----:B------:R-:W1:Y:S01]  /*00a0*/  LDC.64 R10, c[0x0][0x390] ;  /* 0x0000e400ff0a7b82 */ /* 0x000e620000000a00 */
[----:B------:R-:W-:Y:S01]  /*00b0*/  UMOV UR4, 0x1 ;  /* 0x0000000100047882 */ /* 0x000fe20000000000 */
[----:B------:R-:W2:Y:S06]  /*00c0*/  LDCU.64 UR8, c[0x0][0x358] ;  /* 0x00006b00ff0877ac */ /* 0x000eac0008000a00 */
[----:B------:R-:W3:Y:S01]  /*00d0*/  LDC.64 R4, c[0x0][0x380] ;  /* 0x0000e000ff047b82 */ /* 0x000ee20000000a00 */
[----:B0-----:R-:W-:-:S02]  /*00e0*/  USHF.L.U32 UR4, UR4, UR7, URZ ;  /* 0x0000000704047299 */ /* 0x001fc400080006ff */
[----:B------:R-:W-:Y:S02]  /*00f0*/  UIADD3 UR5, UPT, UPT, UR7, -0x1, URZ ;  /* 0xffffffff07057890 */ /* 0x000fe4000fffe0ff */
[----:B------:R-:W-:-:S04]  /*0100*/  USHF.R.U32.HI UR4, URZ, 0x1, UR4 ;  /* 0x00000001ff047899 */ /* 0x000fc80008011604 */
[----:B------:R-:W-:Y:S01]  /*0110*/  UIADD3 UR6, UPT, UPT, UR4, -0x1, URZ ;  /* 0xffffffff04067890 */ /* 0x000fe2000fffe0ff */
[----:B------:R-:W-:-:S04]  /*0120*/  SHF.R.U32.HI R2, RZ, UR5, R0 ;  /* 0x00000005ff027c19 */ /* 0x000fc80008011600 */
[----:B------:R-:W-:Y:S02]  /*0130*/  SHF.L.U32 R2, R2, UR7, RZ ;  /* 0x0000000702027c19 */ /* 0x000fe400080006ff */
[----:B------:R-:W-:-:S05]  /*0140*/  LOP3.LUT R3, R0, UR6, RZ, 0xc0, !PT ;  /* 0x0000000600037c12 */ /* 0x000fca000f8ec0ff */
[C---:B------:R-:W-:Y:S02]  /*0150*/  IMAD.IADD R7, R3.reuse, 0x1, R2 ;  /* 0x0000000103077824 */ /* 0x040fe400078e0202 */
[----:B-1----:R-:W-:-:S04]  /*0160*/  IMAD.WIDE.U32 R10, R3, 0x8, R10 ;  /* 0x00000008030a7825 */ /* 0x002fc800078e000a */
[----:B------:R-:W-:Y:S02]  /*0170*/  VIADD R9, R7, UR4 ;  /* 0x0000000407097c36 */ /* 0x000fe40008000000 */
[----:B--2---:R-:W2:Y:S02]  /*0180*/  LDG.E.64 R10, desc[UR8][R10.64] ;  /* 0x000000080a0a7981 */ /* 0x004ea4000c1e1b00 */
[----:B---3--:R-:W-:-:S05]  /*0190*/  IMAD.WIDE.U32 R2, R9, 0x8, R4 ;  /* 0x0000000809027825 */ /* 0x008fca00078e0004 */
        /* <DEDUP_REMOVED lines=9> */
[----:B------:R-:W-:-:S04]  /*0230*/  IMAD.WIDE.U32 R12, R8, -0x3579bdfd, RZ ;  /* 0xca864203080c7825 */ /* 0x000fc800078e00ff */
        /* <DEDUP_REMOVED lines=16> */
[----:B------:R-:W-:-:S03]  /*0340*/  IADD3 R13, P2, PT, R0, -0x78000001, RZ ;  /* 0x87ffffff000d7810 */ /* 0x000fc60007f5e0ff */
[----:B------:R-:W-:Y:S01]  /*0350*/  IMAD.X R11, R7, 0x1, R15, P1 ;  /* 0x00000001070b7824 */ /* 0x000fe200008e060f */
[----:B------:R-:W-:Y:S02]  /*0360*/  ISETP.GT.U32.AND P0, PT, R0, 0x78000000, PT ;  /* 0x780000000000780c */ /* 0x000fe40003f04070 */
[C---:B------:R-:W-:Y:S02]  /*0370*/  ISETP.GE.U32.AND P1, PT, R6.reuse, R8, PT ;  /* 0x000000080600720c */ /* 0x040fe40003f26070 */
[C---:B------:R-:W-:Y:S02]  /*0380*/  IADD3.X R10, PT, PT, R11.reuse, -0x1, RZ, P2, !PT ;  /* 0xffffffff0b0a7810 */ /* 0x040fe400017fe4ff */
[----:B------:R-:W-:Y:S02]  /*0390*/  ISETP.GT.U32.AND.EX P0, PT, R11, RZ, PT, P0 ;  /* 0x000000ff0b00720c */ /* 0x000fe40003f04100 */
[----:B------:R-:W-:Y:S02]  /*03a0*/  IADD3 R9, P2, PT, R6, 0x78000001, RZ ;  /* 0x7800000106097810 */ /* 0x000fe40007f5e0ff */
[----:B------:R-:W-:-:S02]  /*03b0*/  ISETP.GE.U32.AND.EX P1, PT, R7, R15, PT, P1 ;  /* 0x0000000f0700720c */ /* 0x000fc40003f26110 */
[----:B------:R-:W-:Y:S01]  /*03c0*/  SEL R10, R10, R11, P0 ;  /* 0x0000000b0a0a7207 */ /* 0x000fe20000000000 */
[----:B------:R-:W-:Y:S01]  /*03d0*/  IMAD.X R11, RZ, RZ, R7, P2 ;  /* 0x000000ffff0b7224 */ /* 0x000fe200010e0607 */
[----:B------:R-:W-:Y:S02]  /*03e0*/  SEL R13, R13, R0, P0 ;  /* 0x000000000d0d7207 */ /* 0x000fe40000000000 */
[----:B------:R-:W-:Y:S02]  /*03f0*/  SEL R9, R9, R6, !P1 ;  /* 0x0000000609097207 */ /* 0x000fe40004800000 */
[C---:B------:R-:W-:Y:S02]  /*0400*/  ISETP.GT.U32.AND P0, PT, R13.reuse, 0x78000000, PT ;  /* 0x780000000d00780c */ /* 0x040fe40003f04070 */
[----:B------:R-:W-:Y:S02]  /*0410*/  IADD3 R0, P2, PT, R13, -0x78000001, RZ ;  /* 0x87ffffff0d007810 */ /* 0x000fe40007f5e0ff */
[----:B------:R-:W-:-:S02]  /*0420*/  SEL R6, R11, R7, !P1 ;  /* 0x000000070b067207 */ /* 0x000fc40004800000 */
[----:B------:R-:W-:Y:S02]  /*0430*/  IADD3 R8, P1, PT, R9, -R8, RZ ;  /* 0x8000000809087210 */ /* 0x000fe40007f3e0ff */
[C---:B------:R-:W-:Y:S02]  /*0440*/  ISETP.GT.U32.AND.EX P0, PT, R10.reuse, RZ, PT, P0 ;  /* 0x000000ff0a00720c */ /* 0x040fe40003f04100 */
[----:B------:R-:W-:Y:S01]  /*0450*/  IADD3.X R7, PT, PT, R10, -0x1, RZ, P2, !PT ;  /* 0xffffffff0a077810 */ /* 0x000fe200017fe4ff */
[----:B------:R-:W-:Y:S01]  /*0460*/  IMAD.X R9, R6, 0x1, ~R15, P1 ;  /* 0x0000000106097824 */ /* 0x000fe200008e0e0f */
[----:B------:R-:W-:Y:S02]  /*0470*/  SEL R6, R0, R13, P0 ;  /* 0x0000000d00067207 */ /* 0x000fe40000000000 */
[----:B------:R-:W-:-:S05]  /*0480*/  SEL R7, R7, R10, P0 ;  /* 0x0000000a07077207 */ /* 0x000fca0000000000 */
[----:B------:R-:W-:Y:S04]  /*0490*/  STG.E.64 desc[UR8][R4.64], R6 ;  /* 0x0000000604007986 */ /* 0x000fe8000c101b08 */
[----:B------:R-:W-:Y:S01]  /*04a0*/  STG.E.64 desc[UR8][R2.64], R8 ;  /* 0x0000000802007986 */ /* 0x000fe2000c101b08 */
[----:B------:R-:W-:Y:S05]  /*04b0*/  EXIT ;  /* 0x000000000000794d */ /* 0x000fea0003800000 */
.L_x_24:
        /* <DEDUP_REMOVED lines=12> */
.L_x_40:


//--------------------- .text._Z22ntt_kernel_bit_reversePmjj --------------------------
	.section	.text._Z22ntt_kernel_bit_reversePmjj,"ax",@progbits
	.align	128
        .global         _Z22ntt_kernel_bit_reversePmjj
        .type           _Z22ntt_kernel_bit_reversePmjj,@function
        .size           _Z22ntt_kernel_bit_reversePmjj,(.L_x_41 - _Z22ntt_kernel_bit_reversePmjj)
        .other          _Z22ntt_kernel_bit_reversePmjj,@"STO_CUDA_ENTRY STV_DEFAULT"
_Z22ntt_kernel_bit_reversePmjj:
.text._Z22ntt_kernel_bit_reversePmjj:
        /* <DEDUP_REMOVED lines=8> */
[----:B------:R-:W0:Y:S01]  /*0080*/  LDCU UR5, c[0x0][0x38c] ;  /* 0x00007180ff0577ac */ /* 0x000e220008000800 */
[----:B------:R-:W-:Y:S01]  /*0090*/  IMAD.MOV.U32 R7, RZ, RZ, RZ ;  /* 0x000000ffff077224 */ /* 0x000fe200078e00ff */
[----:B0-----:R-:W-:-:S09]  /*00a0*/  UISETP.NE.AND UP0, UPT, UR5, URZ, UPT ;  /* 0x000000ff0500728c */ /* 0x001fd2000bf05270 */
[----:B------:R-:W-:Y:S05]  /*00b0*/  BRA.U !UP0, `(.L_x_25) ;  /* 0x0000000508cc7547 */ /* 0x000fea000b800000 */
        /* <DEDUP_REMOVED lines=16> */
.L_x_29:
[C---:B------:R-:W-:Y:S01]  /*01c0*/  IMAD.SHL.U32 R3, R2.reuse, 0x4, RZ ;  /* 0x0000000402037824 */ /* 0x040fe200078e00ff */
[----:B------:R-:W-:Y:S01]  /*01d0*/  LOP3.LUT R5, R2, 0x2, RZ, 0xc0, !PT ;  /* 0x0000000202057812 */ /* 0x000fe200078ec0ff */
[----:B------:R-:W-:Y:S01]  /*01e0*/  UIADD3 UR5, UPT, UPT, UR5, 0x10, URZ ;  /* 0x0000001005057890 */ /* 0x000fe2000fffe0ff */
[--C-:B------:R-:W-:Y:S02]  /*01f0*/  SHF.R.U32.HI R6, RZ, 0x3, R2.reuse ;  /* 0x00000003ff067819 */ /* 0x100fe40000011602 */
[----:B------:R-:W-:Y:S01]  /*0200*/  LOP3.LUT R4, R3, 0x4, RZ, 0xc0, !PT ;  /* 0x0000000403047812 */ /* 0x000fe200078ec0ff */
[----:B------:R-:W-:Y:S01]  /*0210*/  UISETP.GE.AND UP1, UPT, UR5, -0xc, UPT ;  /* 0xfffffff40500788c */ /* 0x000fe2000bf26270 */
[----:B------:R-:W-:Y:S02]  /*0220*/  SHF.R.U32.HI R3, RZ, 0x2, R2 ;  /* 0x00000002ff037819 */ /* 0x000fe40000011602 */
[----:B------:R-:W-:Y:S01]  /*0230*/  LOP3.LUT R6, R6, 0x1, RZ, 0xc0, !PT ;  /* 0x0000000106067812 */ /* 0x000fe200078ec0ff */
[----:B------:R-:W-:Y:S01]  /*0240*/  IMAD R4, R7, 0x8, R4 ;  /* 0x0000000807047824 */ /* 0x000fe200078e0204 */
[----:B------:R-:W-:-:S02]  /*0250*/  SHF.R.U32.HI R7, RZ, 0x4, R2 ;  /* 0x00000004ff077819 */ /* 0x000fc40000011602 */
[----:B------:R-:W-:Y:S02]  /*0260*/  LOP3.LUT R3, R3, 0x1, RZ, 0xc0, !PT ;  /* 0x0000000103037812 */ /* 0x000fe400078ec0ff */
[----:B------:R-:W-:Y:S01]  /*0270*/  SHF.R.U32.HI R9, RZ, 0x8, R2 ;  /* 0x00000008ff097819 */ /* 0x000fe20000011602 */
        /* <DEDUP_REMOVED lines=9> */
[----:B------:R-:W-:Y:S01]  /*0310*/  LOP3.LUT R8, R5, 0x1, RZ, 0xc0, !PT ;  /* 0x0000000105087812 */ /* 0x000fe200078ec0ff */
[----:B------:R-:W-:Y:S01]  /*0320*/  IMAD.SHL.U32 R5, R9, 0x4, RZ ;  /* 0x0000000409057824 */ /* 0x000fe200078e00ff */
[----:B------:R-:W-:Y:S02]  /*0330*/  IADD3 R3, PT, PT, R4, R6, R3 ;  /* 0x0000000604037210 */ /* 0x000fe40007ffe003 */
[----:B------:R-:W-:Y:S02]  /*0340*/  SHF.R.U32.HI R7, RZ, 0xc, R2 ;  /* 0x0000000cff077819 */ /* 0x000fe40000011602 */
[----:B------:R-:W-:Y:S01]  /*0350*/  LOP3.LUT R4, R5, 0x4, RZ, 0xc0, !PT ;  /* 0x0000000405047812 */ /* 0x000fe200078ec0ff */
[----:B------:R-:W-:Y:S01]  /*0360*/  IMAD R3, R3, 0x2, R8 ;  /* 0x0000000203037824 */ /* 0x000fe200078e0208 */
[--C-:B------:R-:W-:Y:S01]  /*0370*/  SHF.R.U32.HI R5, RZ, 0xa, R2.reuse ;  /* 0x0000000aff057819 */ /* 0x100fe20000011602 */
[----:B------:R-:W-:Y:S01]  /*0380*/  IMAD.SHL.U32 R8, R7, 0x4, RZ ;  /* 0x0000000407087824 */ /* 0x000fe200078e00ff */
[----:B------:R-:W-:Y:S01]  /*0390*/  SHF.R.U32.HI R6, RZ, 0xb, R2 ;  /* 0x0000000bff067819 */ /* 0x000fe20000011602 */
[----:B------:R-:W-:Y:S01]  /*03a0*/  IMAD R3, R3, 0x8, R4 ;  /* 0x0000000803037824 */ /* 0x000fe200078e0204 */
[----:B------:R-:W-:-:S02]  /*03b0*/  LOP3.LUT R4, R9, 0x2, RZ, 0xc0, !PT ;  /* 0x0000000209047812 */ /* 0x000fc400078ec0ff */
[----:B------:R-:W-:Y:S02]  /*03c0*/  LOP3.LUT R5, R5, 0x1, RZ, 0xc0, !PT ;  /* 0x0000000105057812 */ /* 0x000fe400078ec0ff */
[----:B------:R-:W-:Y:S02]  /*03d0*/  LOP3.LUT R6, R6, 0x1, RZ, 0xc0, !PT ;  /* 0x0000000106067812 */ /* 0x000fe400078ec0ff */
[----:B------:R-:W-:Y:S02]  /*03e0*/  IADD3 R3, PT, PT, R5, R4, R3 ;  /* 0x0000000405037210 */ /* 0x000fe40007ffe003 */
[----:B------:R-:W-:Y:S02]  /*03f0*/  LOP3.LUT R8, R8, 0x4, RZ, 0xc0, !PT ;  /* 0x0000000408087812 */ /* 0x000fe400078ec0ff */
[----:B------:R-:W-:Y:S01]  /*0400*/  SHF.R.U32.HI R4, RZ, 0xe, R2 ;  /* 0x0000000eff047819 */ /* 0x000fe20000011602 */
        /* <DEDUP_REMOVED lines=10> */
.L_x_28:
[----:B------:R-:W-:-:S04]  /*04b0*/  UIADD3 UR6, UPT, UPT, -UR5, URZ, URZ ;  /* 0x000000ff05067290 */ /* 0x000fc8000fffe1ff */
[----:B------:R-:W-:-:S09]  /*04c0*/  UISETP.GT.AND UP1, UPT, UR6, 0x4, UPT ;  /* 0x000000040600788c */ /* 0x000fd2000bf24270 */
[----:B------:R-:W-:Y:S05]  /*04d0*/  BRA.U !UP1, `(.L_x_30) ;  /* 0x0000000109607547 */ /* 0x000fea000b800000 */
[C---:B------:R-:W-:Y:S01]  /*04e0*/  IMAD.SHL.U32 R3, R2.reuse, 0x4, RZ ;  /* 0x0000000402037824 */ /* 0x040fe200078e00ff */
[----:B------:R-:W-:Y:S01]  /*04f0*/  LOP3.LUT R5, R2, 0x2, RZ, 0xc0, !PT ;  /* 0x0000000202057812 */ /* 0x000fe200078ec0ff */
[----:B------:R-:W-:Y:S01]  /*0500*/  UIADD3 UR5, UPT, UPT, UR5, 0x8, URZ ;  /* 0x0000000805057890 */ /* 0x000fe2000fffe0ff */
[--C-:B------:R-:W-:Y:S01]  /*0510*/  SHF.R.U32.HI R6, RZ, 0x3, R2.reuse ;  /* 0x00000003ff067819 */ /* 0x100fe20000011602 */
[----:B------:R-:W-:Y:S01]  /*0520*/  UPLOP3.LUT UP0, UPT, UPT, UPT, UPT, 0x40, 0x4 ;  /* 0x000000000004789c */ /* 0x000fe20003f0e870 */
[----:B------:R-:W-:Y:S02]  /*0530*/  LOP3.LUT R4, R3, 0x4, RZ, 0xc0, !PT ;  /* 0x0000000403047812 */ /* 0x000fe400078ec0ff */
[----:B------:R-:W-:Y:S02]  /*0540*/  SHF.R.U32.HI R3, RZ, 0x2, R2 ;  /* 0x00000002ff037819 */ /* 0x000fe40000011602 */
[----:B------:R-:W-:Y:S01]  /*0550*/  LOP3.LUT R6, R6, 0x1, RZ, 0xc0, !PT ;  /* 0x0000000106067812 */ /* 0x000fe200078ec0ff */
[----:B------:R-:W-:Y:S01]  /*0560*/  IMAD R4, R7, 0x8, R4 ;  /* 0x0000000807047824 */ /* 0x000fe200078e0204 */
[----:B------:R-:W-:-:S02]  /*0570*/  SHF.R.U32.HI R7, RZ, 0x4, R2 ;  /* 0x00000004ff077819 */ /* 0x000fc40000011602 */
[----:B------:R-:W-:-:S03]  /*0580*/  LOP3.LUT R3, R3, 0x1, RZ, 0xc0, !PT ;  /* 0x0000000103037812 */ /* 0x000fc600078ec0ff */
[----:B------:R-:W-:Y:S01]  /*0590*/  IMAD.SHL.U32 R8, R7, 0x4, RZ ;  /* 0x0000000407087824 */ /* 0x000fe200078e00ff */
[----:B------:R-:W-:Y:S02]  /*05a0*/  IADD3 R3, PT, PT, R3, R5, R4 ;  /* 0x0000000503037210 */ /* 0x000fe40007ffe004 */
[----:B------:R-:W-:Y:S02]  /*05b0*/  SHF.R.U32.HI R4, RZ, 0x6, R2 ;  /* 0x00000006ff047819 */ /* 0x000fe40000011602 */
[----:B------:R-:W-:Y:S01]  /*05c0*/  LOP3.LUT R8, R8, 0x4, RZ, 0xc0, !PT ;  /* 0x0000000408087812 */ /* 0x000fe200078ec0ff */
[----:B------:R-:W-:Y:S01]  /*05d0*/  IMAD R3, R3, 0x2, R6 ;  /* 0x0000000203037824 */ /* 0x000fe200078e0206 */
[----:B------:R-:W-:Y:S02]  /*05e0*/  SHF.R.U32.HI R5, RZ, 0x7, R2 ;  /* 0x00000007ff057819 */ /* 0x000fe40000011602 */
[----:B------:R-:W-:Y:S01]  /*05f0*/  LOP3.LUT R6, R7, 0x2, RZ, 0xc0, !PT ;  /* 0x0000000207067812 */ /* 0x000fe200078ec0ff */
[----:B------:R-:W-:Y:S01]  /*0600*/  IMAD R3, R3, 0x8, R8 ;  /* 0x0000000803037824 */ /* 0x000fe200078e0208 */
[----:B------:R-:W-:-:S02]  /*0610*/  LOP3.LUT R4, R4, 0x1, RZ, 0xc0, !PT ;  /* 0x0000000104047812 */ /* 0x000fc400078ec0ff */
[----:B------:R-:W-:Y:S02]  /*0620*/  LOP3.LUT R8, R5, 0x1, RZ, 0xc0, !PT ;  /* 0x0000000105087812 */ /* 0x000fe400078ec0ff */
[----:B------:R-:W-:Y:S02]  /*0630*/  IADD3 R3, PT, PT, R4, R6, R3 ;  /* 0x0000000604037210 */ /* 0x000fe40007ffe003 */
[----:B------:R-:W-:-:S03]  /*0640*/  SHF.R.U32.HI R2, RZ, 0x8, R2 ;  /* 0x00000008ff027819 */ /* 0x000fc60000011602 */
[----:B------:R-:W-:-:S07]  /*0650*/  IMAD R7, R3, 0x2, R8 ;  /* 0x0000000203077824 */ /* 0x000fce00078e0208 */
.L_x_30:
[----:B------:R-:W-:-:S09]  /*0660*/  UISETP.NE.OR UP0, UPT, UR5, URZ, UP0 ;  /* 0x000000ff0500728c */ /* 0x000fd20008705670 */
[----:B------:R-:W-:Y:S05]  /*0670*/  BRA.U !UP0, `(.L_x_26) ;  /* 0x0000000108387547 */ /* 0x000fea000b800000 */
.L_x_27:
[C---:B------:R-:W-:Y:S01]  /*0680*/  IMAD.SHL.U32 R3, R2.reuse, 0x4, RZ ;  /* 0x0000000402037824 */ /* 0x040fe200078e00ff */
[----:B------:R-:W-:Y:S01]  /*0690*/  UIADD3 UR5, UPT, UPT, UR5, 0x4, URZ ;  /* 0x0000000405057890 */ /* 0x000fe2000fffe0ff */
[----:B------:R-:W-:Y:S02]  /*06a0*/  LOP3.LUT R5, R2, 0x2, RZ, 0xc0, !PT ;  /* 0x0000000202057812 */ /* 0x000fe400078ec0ff */
[--C-:B------:R-:W-:Y:S01]  /*06b0*/  SHF.R.U32.HI R6, RZ, 0x3, R2.reuse ;  /* 0x00000003ff067819 */ /* 0x100fe20000011602 */
[----:B------:R-:W-:Y:S01]  /*06c0*/  UISETP.NE.AND UP0, UPT, UR5, URZ, UPT ;  /* 0x000000ff0500728c */ /* 0x000fe2000bf05270 */
[----:B------:R-:W-:Y:S02]  /*06d0*/  LOP3.LUT R4, R3, 0x4, RZ, 0xc0, !PT ;  /* 0x0000000403047812 */ /* 0x000fe400078ec0ff */
[----:B------:R-:W-:Y:S02]  /*06e0*/  SHF.R.U32.HI R3, RZ, 0x2, R2 ;  /* 0x00000002ff037819 */ /* 0x000fe40000011602 */
[----:B------:R-:W-:Y:S01]  /*06f0*/  LOP3.LUT R6, R6, 0x1, RZ, 0xc0, !PT ;  /* 0x0000000106067812 */ /* 0x000fe200078ec0ff */
[----:B------:R-:W-:Y:S01]  /*0700*/  IMAD R4, R7, 0x8, R4 ;  /* 0x0000000807047824 */ /* 0x000fe200078e0204 */
[----:B------:R-:W-:-:S02]  /*0710*/  LOP3.LUT R3, R3, 0x1, RZ, 0xc0, !PT ;  /* 0x0000000103037812 */ /* 0x000fc400078ec0ff */
[----:B------:R-:W-:Y:S02]  /*0720*/  SHF.R.U32.HI R2, RZ, 0x4, R2 ;  /* 0x00000004ff027819 */ /* 0x000fe40000011602 */
[----:B------:R-:W-:-:S05]  /*0730*/  IADD3 R3, PT, PT, R3, R5, R4 ;  /* 0x0000000503037210 */ /* 0x000fca0007ffe004 */
[----:B------:R-:W-:Y:S01]  /*0740*/  IMAD R7, R3, 0x2, R6 ;  /* 0x0000000203077824 */ /* 0x000fe200078e0206 */
[----:B------:R-:W-:Y:S06]  /*0750*/  BRA.U UP0, `(.L_x_27) ;  /* 0xfffffffd00c87547 */ /* 0x000fec000b83ffff */
.L_x_26:
[----:B------:R-:W-:-:S09]  /*0760*/  UISETP.NE.AND UP0, UPT, UR4, URZ, UPT ;  /* 0x000000ff0400728c */ /* 0x000fd2000bf05270 */
[----:B------:R-:W-:Y:S05]  /*0770*/  BRA.U !UP0, `(.L_x_25) ;  /* 0x00000001081c7547 */ /* 0x000fea000b800000 */
[----:B------:R-:W-:-:S12]  /*0780*/  UIADD3 UR4, UPT, UPT, -UR4, URZ, URZ ;  /* 0x000000ff04047290 */ /* 0x000fd8000fffe1ff */
.L_x_31:
[----:B------:R-:W-:Y:S01]  /*0790*/  UIADD3 UR4, UPT, UPT, UR4, 0x1, URZ ;  /* 0x0000000104047890 */ /* 0x000fe2000fffe0ff */
[----:B------:R-:W-:Y:S02]  /*07a0*/  LOP3.LUT R4, R2, 0x1, RZ, 0xc0, !PT ;  /* 0x0000000102047812 */ /* 0x000fe400078ec0ff */
[----:B------:R-:W-:Y:S01]  /*07b0*/  SHF.R.U32.HI R2, RZ, 0x1, R2 ;  /* 0x00000001ff027819 */ /* 0x000fe20000011602 */
[----:B------:R-:W-:Y:S02]  /*07c0*/  UISETP.NE.AND UP0, UPT, UR4, URZ, UPT ;  /* 0x000000ff0400728c */ /* 0x000fe4000bf05270 */
[----:B------:R-:W-:-:S07]  /*07d0*/  IMAD R7, R7, 0x2, R4 ;  /* 0x0000000207077824 */ /* 0x000fce00078e0204 */
[----:B------:R-:W-:Y:S05]  /*07e0*/  BRA.U UP0, `(.L_x_31) ;  /* 0xfffffffd00e87547 */ /* 0x000fea000b83ffff */
.L_x_25:
[----:B------:R-:W-:-:S13]  /*07f0*/  ISETP.GE.U32.AND P0, PT, R0, R7, PT ;  /* 0x000000070000720c */ /* 0x000fda0003f06070 */
[----:B------:R-:W-:Y:S05]  /*0800*/  @P0 EXIT ;  /* 0x000000000000094d */ /* 0x000fea0003800000 */
[----:B------:R-:W0:Y:S01]  /*0810*/  LDC.64 R2, c[0x0][0x380] ;  /* 0x0000e000ff027b82 */ /* 0x000e220000000a00 */
[----:B------:R-:W1:Y:S01]  /*0820*/  LDCU.64 UR4, c[0x0][0x358] ;  /* 0x00006b00ff0477ac */ /* 0x000e620008000a00 */
[----:B0-----:R-:W-:-:S04]  /*0830*/  IMAD.WIDE.U32 R6, R7, 0x8, R2 ;  /* 0x0000000807067825 */ /* 0x001fc800078e0002 */
[----:B------:R-:W-:Y:S01]  /*0840*/  IMAD.WIDE.U32 R2, R0, 0x8, R2 ;  /* 0x0000000800027825 */ /* 0x000fe200078e0002 */
[----:B-1----:R-:W2:Y:S04]  /*0850*/  LDG.E.64 R8, desc[UR4][R6.64] ;  /* 0x0000000406087981 */ /* 0x002ea8000c1e1b00 */
[----:B------:R-:W3:Y:S04]  /*0860*/  LDG.E.64 R4, desc[UR4][R2.64] ;  /* 0x0000000402047981 */ /* 0x000ee8000c1e1b00 */
[----:B--2---:R-:W-:Y:S04]  /*0870*/  STG.E.64 desc[UR4][R2.64], R8 ;  /* 0x0000000802007986 */ /* 0x004fe8000c101b04 */
[----:B---3--:R-:W-:Y:S01]  /*0880*/  STG.E.64 desc[UR4][R6.64], R4 ;  /* 0x0000000406007986 */ /* 0x008fe2000c101b04 */
[----:B------:R-:W-:Y:S05]  /*0890*/  EXIT ;  /* 0x000000000000794d */ /* 0x000fea0003800000 */
.L_x_32:
        /* <DEDUP_REMOVED lines=14> */
.L_x_41:


//--------------------- .nv.shared.gpu_pad_batched --------------------------
	.section	.nv.shared.gpu_pad_batched,"aw",@nobits
	.sectionflags	@""
	.align	16
	.zero		1024


//--------------------- .nv.shared.reserved.0     --------------------------
	.section	.nv.shared.reserved.0,"aw",@nobits
	.weak		__nv_reservedSMEM_offset_0_alias
	.size		__nv_reservedSMEM_offset_0_alias, 0, 64
	.other		__nv_reservedSMEM_offset_0_alias,@"STO_CUDA_RESERVED_SHARED STV_DEFAULT"
__nv_reservedSMEM_offset_0_alias:
	.zero		0
	.zero		64


//--------------------- .nv.shared.ntt_batched_scale --------------------------
	.section	.nv.shared.ntt_batched_scale,"aw",@nobits
	.sectionflags	@""
	.align	16
	.zero		1024


//--------------------- .nv.shared.ntt_batched_butterfly --------------------------
	.section	.nv.shared.ntt_batched_butterfly,"aw",@nobits
	.sectionflags	@""
	.align	16
	.zero		1024


//--------------------- .nv.shared.ntt_batched_bit_reverse --------------------------
	.section	.nv.shared.ntt_batched_bit_reverse,"aw",@nobits
	.sectionflags	@""
	.align	16
	.zero		1024


//--------------------- .nv.shared._Z26precompute_twiddles_kernelPmjm --------------------------
	.section	.nv.shared._Z26precompute_twiddles_kernelPmjm,"aw",@nobits
	.sectionflags	@""
	.align	16
	.zero		1024


//--------------------- .nv.shared._Z14scale_by_inv_nPmjm --------------------------
	.section	.nv.shared._Z14scale_by_inv_nPmjm,"aw",@nobits
	.sectionflags	@""
	.align	16
	.zero		1024


//--------------------- .nv.shared._Z27ntt_kernel_butterfly_sharedPmjjPKm --------------------------
	.section	.nv.shared._Z27ntt_kernel_butterfly_sharedPmjjPKm,"aw",@nobits
	.sectionflags	@""
	.align	16
	.zero		1024


//--------------------- .nv.shared._Z20ntt_kernel_butterflyPmjjPKm --------------------------
	.section	.nv.shared._Z20ntt_kernel_butterflyPmjjPKm,"aw",@nobits
	.sectionflags	@""
	.align	16
	.zero		1024


//--------------------- .nv.shared._Z22ntt_kernel_bit_reversePmjj --------------------------
	.section	.nv.shared._Z22ntt_kernel_bit_reversePmjj,"aw",@nobits
	.sectionflags	@""
	.align	16
	.zero		1024


//--------------------- .nv.constant0.gpu_pad_batched --------------------------
	.section	.nv.constant0.gpu_pad_batched,"a",@progbits
	.sectionflags	@""
	.align	4
.nv.constant0.gpu_pad_batched:
	.zero		924


//--------------------- .nv.constant0.ntt_batched_scale --------------------------
	.section	.nv.constant0.ntt_batched_scale,"a",@progbits
	.sectionflags	@""
	.align	4
.nv.constant0.ntt_batched_scale:
	.zero		928


//--------------------- .nv.constant0.ntt_batched_butterfly --------------------------
	.section	.nv.constant0.ntt_batched_butterfly,"a",@progbits
	.sectionflags	@""
	.align	4
.nv.constant0.ntt_batched_butterfly:
	.zero		928


//--------------------- .nv.constant0.ntt_batched_bit_reverse --------------------------
	.section	.nv.constant0.ntt_batched_bit_reverse,"a",@progbits
	.sectionflags	@""
	.align	4
.nv.constant0.ntt_batched_bit_reverse:
	.zero		920


//--------------------- .nv.constant0._Z26precompute_twiddles_kernelPmjm --------------------------
	.section	.nv.constant0._Z26precompute_twiddles_kernelPmjm,"a",@progbits
	.sectionflags	@""
	.align	4
.nv.constant0._Z26precompute_twiddles_kernelPmjm:
	.zero		920


//--------------------- .nv.constant0._Z14scale_by_inv_nPmjm --------------------------
	.section	.nv.constant0._Z14scale_by_inv_nPmjm,"a",@progbits
	.sectionflags	@""
	.align	4
.nv.constant0._Z14scale_by_inv_nPmjm:
	.zero		920


//--------------------- .nv.constant0._Z27ntt_kernel_butterfly_sharedPmjjPKm --------------------------
	.section	.nv.constant0._Z27ntt_kernel_butterfly_sharedPmjjPKm,"a",@progbits
	.sectionflags	@""
	.align	4
.nv.constant0._Z27ntt_kernel_butterfly_sharedPmjjPKm:
	.zero		920


//--------------------- .nv.constant0._Z20ntt_kernel_butterflyPmjjPKm --------------------------
	.section	.nv.constant0._Z20ntt_kernel_butterflyPmjjPKm,"a",@progbits
	.sectionflags	@""
	.align	4
.nv.constant0._Z20ntt_kernel_butterflyPmjjPKm:
	.zero		920


//--------------------- .nv.constant0._Z22ntt_kernel_bit_reversePmjj --------------------------
	.section	.nv.constant0._Z22ntt_kernel_bit_reversePmjj,"a",@progbits
	.sectionflags	@""
	.align	4
.nv.constant0._Z22ntt_kernel_bit_reversePmjj:
	.zero		912


//--------------------- SYMBOLS --------------------------

	.type		.nv.reservedSmem.offset0,@object
	.size		.nv.reservedSmem.offset0,0x4
	.type		.nv.reservedSmem.cap,@object
	.size		.nv.reservedSmem.cap,0x4
